	.target	sm_90a

	.elftype	@"ET_EXEC"


//--------------------- .note.nv.tkinfo           --------------------------
	.section	.note.nv.tkinfo,"",@"SHT_NOTE"
	.sectionflags	@"SHF_NOTE_NV_TKINFO"
	.tkinfo
        /*0018*/ 	.word	0x00000002
        /*0030*/ 	.string	""
        /*0030*/ 	.string	"ptxas"
        /*0030*/ 	.string	"Cuda compilation tools, release 13.0, V13.0.88"
        /*0030*/ 	.string	"Build cuda_13.0.r13.0/compiler.36424714_0"
        /*0030*/ 	.string	"-arch sm_90a -m 64 "



//--------------------- .note.nv.cuinfo           --------------------------
	.section	.note.nv.cuinfo,"",@"SHT_NOTE"
	.sectionflags	@"SHF_NOTE_NV_CUINFO"
        /*0018*/ 	.short	0x0002
        /*001a*/ 	.short	0x005a
        /*001c*/ 	.short	0x0082
	.zero		2


//--------------------- .nv.info                  --------------------------
	.section	.nv.info,"",@"SHT_CUDA_INFO"
	.align	4


	//----- nvinfo : EIATTR_REGCOUNT
	.align		4
        /*0000*/ 	.byte	0x04, 0x2f
        /*0002*/ 	.short	(.L_18 - .L_17)
	.align		4
.L_17:
        /*0004*/ 	.word	index@(_ZN7cutlass13device_kernelINS_4gemm6kernel13GemmUniversalIN4cute5tupleIJiiiiEEENS1_10collective13CollectiveMmaINS1_34MainloopSm90TmaGmmaWarpSpecializedILi6ENS5_IJNS4_1CILi2EEENSA_ILi1EEESC_EEENS1_35KernelTmaWarpSpecializedCooperativeEEENS5_IJNSA_ILi128EEESG_NSA_ILi64EEEEEENS_6half_tENS5_IJlSC_lEEESJ_SK_NS4_8TiledMMAINS4_8MMA_AtomIJNS4_4SM904GMMA26MMA_64x128x16_F32F16F16_SSILNSO_5MajorE0ELSQ_0ELNSO_7ScaleInE1ELSR_1EEEEEENS4_6LayoutISD_NS5_IJSC_NSA_ILi0EEESV_EEEEENS5_IJNS4_10UnderscoreESY_SY_EEEEENS4_13SM90_TMA_LOADENS4_14ComposedLayoutINS4_7SwizzleILi3ELi4ELi3EEENS4_18smem_ptr_flag_bitsILi16EEENSU_INS5_IJNSA_ILi8EEESH_EEENS5_IJSH_SC_EEEEEEEvNS4_8identityENS4_23SM90_TMA_LOAD_MULTICASTES1B_vS1C_EENS_8epilogue10collective18CollectiveEpilogueINS1F_22Sm90TmaWarpSpecializedILi4ELi2ELi16ELb1ELb0EEEJSI_NS5_IJSG_NSA_ILi32EEEEEESJ_SK_SJ_SK_NS1F_6fusion15FusionCallbacksIS1J_NS1M_17LinearCombinationISJ_fSJ_fLNS_15FloatRoundStyleE2EEESI_S1L_JEEES11_NS12_INS13_ILi2ELi4ELi3EEES16_NSU_INS5_IJS17_S1K_EEENS5_IJS1K_SC_EEEEEEENS4_17SM75_U32x4_LDSM_NENS4_14SM90_TMA_STOREES1W_NS4_17SM90_U32x4_STSM_NENS4_9Copy_AtomIJS1Z_SJ_EEEvEEEvvEEEEvNT_6ParamsE)
        /*0008*/ 	.word	0x000000a8


	//----- nvinfo : EIATTR_FRAME_SIZE
	.align		4
.L_18:
        /*000c*/ 	.byte	0x04, 0x11
        /*000e*/ 	.short	(.L_20 - .L_19)
	.align		4
.L_19:
        /*0010*/ 	.word	index@(_ZN7cutlass13device_kernelINS_4gemm6kernel13GemmUniversalIN4cute5tupleIJiiiiEEENS1_10collective13CollectiveMmaINS1_34MainloopSm90TmaGmmaWarpSpecializedILi6ENS5_IJNS4_1CILi2EEENSA_ILi1EEESC_EEENS1_35KernelTmaWarpSpecializedCooperativeEEENS5_IJNSA_ILi128EEESG_NSA_ILi64EEEEEENS_6half_tENS5_IJlSC_lEEESJ_SK_NS4_8TiledMMAINS4_8MMA_AtomIJNS4_4SM904GMMA26MMA_64x128x16_F32F16F16_SSILNSO_5MajorE0ELSQ_0ELNSO_7ScaleInE1ELSR_1EEEEEENS4_6LayoutISD_NS5_IJSC_NSA_ILi0EEESV_EEEEENS5_IJNS4_10UnderscoreESY_SY_EEEEENS4_13SM90_TMA_LOADENS4_14ComposedLayoutINS4_7SwizzleILi3ELi4ELi3EEENS4_18smem_ptr_flag_bitsILi16EEENSU_INS5_IJNSA_ILi8EEESH_EEENS5_IJSH_SC_EEEEEEEvNS4_8identityENS4_23SM90_TMA_LOAD_MULTICASTES1B_vS1C_EENS_8epilogue10collective18CollectiveEpilogueINS1F_22Sm90TmaWarpSpecializedILi4ELi2ELi16ELb1ELb0EEEJSI_NS5_IJSG_NSA_ILi32EEEEEESJ_SK_SJ_SK_NS1F_6fusion15FusionCallbacksIS1J_NS1M_17LinearCombinationISJ_fSJ_fLNS_15FloatRoundStyleE2EEESI_S1L_JEEES11_NS12_INS13_ILi2ELi4ELi3EEES16_NSU_INS5_IJS17_S1K_EEENS5_IJS1K_SC_EEEEEEENS4_17SM75_U32x4_LDSM_NENS4_14SM90_TMA_STOREES1W_NS4_17SM90_U32x4_STSM_NENS4_9Copy_AtomIJS1Z_SJ_EEEvEEEvvEEEEvNT_6ParamsE)
        /*0014*/ 	.word	0x00000000


	//----- nvinfo : EIATTR_MIN_STACK_SIZE
	.align		4
.L_20:
        /*0018*/ 	.byte	0x04, 0x12
        /*001a*/ 	.short	(.L_22 - .L_21)
	.align		4
.L_21:
        /*001c*/ 	.word	index@(_ZN7cutlass13device_kernelINS_4gemm6kernel13GemmUniversalIN4cute5tupleIJiiiiEEENS1_10collective13CollectiveMmaINS1_34MainloopSm90TmaGmmaWarpSpecializedILi6ENS5_IJNS4_1CILi2EEENSA_ILi1EEESC_EEENS1_35KernelTmaWarpSpecializedCooperativeEEENS5_IJNSA_ILi128EEESG_NSA_ILi64EEEEEENS_6half_tENS5_IJlSC_lEEESJ_SK_NS4_8TiledMMAINS4_8MMA_AtomIJNS4_4SM904GMMA26MMA_64x128x16_F32F16F16_SSILNSO_5MajorE0ELSQ_0ELNSO_7ScaleInE1ELSR_1EEEEEENS4_6LayoutISD_NS5_IJSC_NSA_ILi0EEESV_EEEEENS5_IJNS4_10UnderscoreESY_SY_EEEEENS4_13SM90_TMA_LOADENS4_14ComposedLayoutINS4_7SwizzleILi3ELi4ELi3EEENS4_18smem_ptr_flag_bitsILi16EEENSU_INS5_IJNSA_ILi8EEESH_EEENS5_IJSH_SC_EEEEEEEvNS4_8identityENS4_23SM90_TMA_LOAD_MULTICASTES1B_vS1C_EENS_8epilogue10collective18CollectiveEpilogueINS1F_22Sm90TmaWarpSpecializedILi4ELi2ELi16ELb1ELb0EEEJSI_NS5_IJSG_NSA_ILi32EEEEEESJ_SK_SJ_SK_NS1F_6fusion15FusionCallbacksIS1J_NS1M_17LinearCombinationISJ_fSJ_fLNS_15FloatRoundStyleE2EEESI_S1L_JEEES11_NS12_INS13_ILi2ELi4ELi3EEES16_NSU_INS5_IJS17_S1K_EEENS5_IJS1K_SC_EEEEEEENS4_17SM75_U32x4_LDSM_NENS4_14SM90_TMA_STOREES1W_NS4_17SM90_U32x4_STSM_NENS4_9Copy_AtomIJS1Z_SJ_EEEvEEEvvEEEEvNT_6ParamsE)
        /*0020*/ 	.word	0x00000000
.L_22:


//--------------------- .nv.compat                --------------------------
	.section	.nv.compat,"",@"SHT_CUDA_COMPAT_INFO"
	.align	4
        /*0000*/ 	.byte	0x02, 0x09, 0x01, 0x00, 0x02, 0x02, 0x04, 0x00, 0x02, 0x05, 0x05, 0x00, 0x03, 0x07, 0x01, 0x01
        /*0010*/ 	.byte	0x02, 0x03, 0x01, 0x00, 0x02, 0x06, 0x01, 0x00, 0x04, 0x0b, 0x08, 0x00, 0x00, 0x00, 0x00, 0x00
        /*0020*/ 	.byte	0x00, 0x00, 0x00, 0x00


//--------------------- .nv.info._ZN7cutlass13device_kernelINS_4gemm6kernel13GemmUniversalIN4cute5tupleIJiiiiEEENS1_10collective13CollectiveMmaINS1_34MainloopSm90TmaGmmaWarpSpecializedILi6ENS5_IJNS4_1CILi2EEENSA_ILi1EEESC_EEENS1_35KernelTmaWarpSpecializedCooperativeEEENS5_IJNSA_ILi128EEESG_NSA_ILi64EEEEEENS_6half_tENS5_IJlSC_lEEESJ_SK_NS4_8TiledMMAINS4_8MMA_AtomIJNS4_4SM904GMMA26MMA_64x128x16_F32F16F16_SSILNSO_5MajorE0ELSQ_0ELNSO_7ScaleInE1ELSR_1EEEEEENS4_6LayoutISD_NS5_IJSC_NSA_ILi0EEESV_EEEEENS5_IJNS4_10UnderscoreESY_SY_EEEEENS4_13SM90_TMA_LOADENS4_14ComposedLayoutINS4_7SwizzleILi3ELi4ELi3EEENS4_18smem_ptr_flag_bitsILi16EEENSU_INS5_IJNSA_ILi8EEESH_EEENS5_IJSH_SC_EEEEEEEvNS4_8identityENS4_23SM90_TMA_LOAD_MULTICASTES1B_vS1C_EENS_8epilogue10collective18CollectiveEpilogueINS1F_22Sm90TmaWarpSpecializedILi4ELi2ELi16ELb1ELb0EEEJSI_NS5_IJSG_NSA_ILi32EEEEEESJ_SK_SJ_SK_NS1F_6fusion15FusionCallbacksIS1J_NS1M_17LinearCombinationISJ_fSJ_fLNS_15FloatRoundStyleE2EEESI_S1L_JEEES11_NS12_INS13_ILi2ELi4ELi3EEES16_NSU_INS5_IJS17_S1K_EEENS5_IJS1K_SC_EEEEEEENS4_17SM75_U32x4_LDSM_NENS4_14SM90_TMA_STOREES1W_NS4_17SM90_U32x4_STSM_NENS4_9Copy_AtomIJS1Z_SJ_EEEvEEEvvEEEEvNT_6ParamsE --------------------------
	.section	.nv.info._ZN7cutlass13device_kernelINS_4gemm6kernel13GemmUniversalIN4cute5tupleIJiiiiEEENS1_10collective13CollectiveMmaINS1_34MainloopSm90TmaGmmaWarpSpecializedILi6ENS5_IJNS4_1CILi2EEENSA_ILi1EEESC_EEENS1_35KernelTmaWarpSpecializedCooperativeEEENS5_IJNSA_ILi128EEESG_NSA_ILi64EEEEEENS_6half_tENS5_IJlSC_lEEESJ_SK_NS4_8TiledMMAINS4_8MMA_AtomIJNS4_4SM904GMMA26MMA_64x128x16_F32F16F16_SSILNSO_5MajorE0ELSQ_0ELNSO_7ScaleInE1ELSR_1EEEEEENS4_6LayoutISD_NS5_IJSC_NSA_ILi0EEESV_EEEEENS5_IJNS4_10UnderscoreESY_SY_EEEEENS4_13SM90_TMA_LOADENS4_14ComposedLayoutINS4_7SwizzleILi3ELi4ELi3EEENS4_18smem_ptr_flag_bitsILi16EEENSU_INS5_IJNSA_ILi8EEESH_EEENS5_IJSH_SC_EEEEEEEvNS4_8identityENS4_23SM90_TMA_LOAD_MULTICASTES1B_vS1C_EENS_8epilogue10collective18CollectiveEpilogueINS1F_22Sm90TmaWarpSpecializedILi4ELi2ELi16ELb1ELb0EEEJSI_NS5_IJSG_NSA_ILi32EEEEEESJ_SK_SJ_SK_NS1F_6fusion15FusionCallbacksIS1J_NS1M_17LinearCombinationISJ_fSJ_fLNS_15FloatRoundStyleE2EEESI_S1L_JEEES11_NS12_INS13_ILi2ELi4ELi3EEES16_NSU_INS5_IJS17_S1K_EEENS5_IJS1K_SC_EEEEEEENS4_17SM75_U32x4_LDSM_NENS4_14SM90_TMA_STOREES1W_NS4_17SM90_U32x4_STSM_NENS4_9Copy_AtomIJS1Z_SJ_EEEvEEEvvEEEEvNT_6ParamsE,"",@"SHT_CUDA_INFO"
	.sectionflags	@""
	.align	4


	//----- nvinfo : EIATTR_CUDA_API_VERSION
	.align		4
        /*0000*/ 	.byte	0x04, 0x37
        /*0002*/ 	.short	(.L_24 - .L_23)
.L_23:
        /*0004*/ 	.word	0x00000082


	//----- nvinfo : EIATTR_KPARAM_INFO
	.align		4
.L_24:
        /*0008*/ 	.byte	0x04, 0x17
        /*000a*/ 	.short	(.L_26 - .L_25)
.L_25:
        /*000c*/ 	.word	0x00000000
        /*0010*/ 	.short	0x0000
        /*0012*/ 	.short	0x0070
        /*0014*/ 	.byte	0x00, 0xf0, 0x01, 0x1c


	//----- nvinfo : EIATTR_SPARSE_MMA_MASK
	.align		4
.L_26:
        /*0018*/ 	.byte	0x03, 0x50
        /*001a*/ 	.short	0x0000


	//----- nvinfo : EIATTR_MAXREG_COUNT
	.align		4
        /*001c*/ 	.byte	0x03, 0x1b
        /*001e*/ 	.short	0x00a8


	//----- nvinfo : EIATTR_NUM_BARRIERS
	.align		4
        /*0020*/ 	.byte	0x02, 0x4c
        /*0022*/ 	.byte	0x02
	.zero		1


	//----- nvinfo : EIATTR_EXTERNS
	.align		4
        /*0024*/ 	.byte	0x04, 0x0f
        /*0026*/ 	.short	(.L_28 - .L_27)


	//   ....[0]....
	.align		4
.L_27:
        /*0028*/ 	.word	index@(__assertfail)


	//----- nvinfo : EIATTR_MERCURY_ISA_VERSION
	.align		4
.L_28:
        /*002c*/ 	.byte	0x03, 0x5f
        /*002e*/ 	.short	0x0101


	//----- nvinfo : EIATTR_INT_WARP_WIDE_INSTR_OFFSETS
	.align		4
        /*0030*/ 	.byte	0x04, 0x31
        /*0032*/ 	.short	(.L_30 - .L_29)


	//   ....[0]....
.L_29:
        /*0034*/ 	.word	0x00000980


	//   ....[1]....
        /*0038*/ 	.word	0x00000990


	//   ....[2]....
        /*003c*/ 	.word	0x00000af0


	//   ....[3]....
        /*0040*/ 	.word	0x000022c0


	//----- nvinfo : EIATTR_COOP_GROUP_MASK_REGIDS
	.align		4
.L_30:
        /*0044*/ 	.byte	0x04, 0x29
        /*0046*/ 	.short	(.L_32 - .L_31)


	//   ....[0]....
.L_31:
        /*0048*/ 	.word	0xffffffff


	//   ....[1]....
        /*004c*/ 	.word	0xffffffff


	//   ....[2]....
        /*0050*/ 	.word	0xffffffff


	//   ....[3]....
        /*0054*/ 	.word	0xffffffff


	//   ....[4]....
        /*0058*/ 	.word	0xffffffff


	//   ....[5]....
        /*005c*/ 	.word	0xffffffff


	//   ....[6]....
        /*0060*/ 	.word	0xffffffff


	//----- nvinfo : EIATTR_COOP_GROUP_INSTR_OFFSETS
	.align		4
.L_32:
        /*0064*/ 	.byte	0x04, 0x28
        /*0066*/ 	.short	(.L_34 - .L_33)


	//   ....[0]....
.L_33:
        /*0068*/ 	.word	0x00000070


	//   ....[1]....
        /*006c*/ 	.word	0x00000080


	//   ....[2]....
        /*0070*/ 	.word	0x00000430


	//   ....[3]....
        /*0074*/ 	.word	0x00000600


	//   ....[4]....
        /*0078*/ 	.word	0x000007b0


	//   ....[5]....
        /*007c*/ 	.word	0x00000cc0


	//   ....[6]....
        /*0080*/ 	.word	0x000018e0


	//----- nvinfo : EIATTR_REG_RECONFIG
	.align		4
.L_34:
        /*0084*/ 	.byte	0x01, 0x54
	.zero		2


	//----- nvinfo : EIATTR_SYSCALL_OFFSETS
	.align		4
        /*0088*/ 	.byte	0x04, 0x46
        /*008a*/ 	.short	(.L_36 - .L_35)


	//   ....[0]....
.L_35:
        /*008c*/ 	.word	0x00001ad0


	//   ....[1]....
        /*0090*/ 	.word	0x000025a0


	//   ....[2]....
        /*0094*/ 	.word	0x00002690


	//----- nvinfo : EIATTR_MBARRIER_INSTR_OFFSETS
	.align		4
.L_36:
        /*0098*/ 	.byte	0x04, 0x39
        /*009a*/ 	.short	(.L_38 - .L_37)


	//   ....[0]....
.L_37:
        /*009c*/ 	.word	0x00000530
        /*00a0*/ 	.word	0x000000ff
        /*00a4*/ 	.word	0x00000000
        /*00a8*/ 	.short	0x0100
        /*00aa*/ 	.byte	0x08
	.zero		1


	//   ....[1]....
        /*00ac*/ 	.word	0x00000540
        /*00b0*/ 	.word	0x000000ff
        /*00b4*/ 	.word	0x00000030
        /*00b8*/ 	.short	0x0100
        /*00ba*/ 	.byte	0x08
	.zero		1


	//   ....[2]....
        /*00bc*/ 	.word	0x00000550
        /*00c0*/ 	.word	0x000000ff
        /*00c4*/ 	.word	0x00000008
        /*00c8*/ 	.short	0x0100
        /*00ca*/ 	.byte	0x08
	.zero		1


	//   ....[3]....
        /*00cc*/ 	.word	0x00000560
        /*00d0*/ 	.word	0x000000ff
        /*00d4*/ 	.word	0x00000038
        /*00d8*/ 	.short	0x0100
        /*00da*/ 	.byte	0x08
	.zero		1


	//   ....[4]....
        /*00dc*/ 	.word	0x00000570
        /*00e0*/ 	.word	0x000000ff
        /*00e4*/ 	.word	0x00000010
        /*00e8*/ 	.short	0x0100
        /*00ea*/ 	.byte	0x08
	.zero		1


	//   ....[5]....
        /*00ec*/ 	.word	0x00000580
        /*00f0*/ 	.word	0x000000ff
        /*00f4*/ 	.word	0x00000040
        /*00f8*/ 	.short	0x0100
        /*00fa*/ 	.byte	0x08
	.zero		1


	//   ....[6]....
        /*00fc*/ 	.word	0x00000590
        /*0100*/ 	.word	0x000000ff
        /*0104*/ 	.word	0x00000018
        /*0108*/ 	.short	0x0100
        /*010a*/ 	.byte	0x08
	.zero		1


	//   ....[7]....
        /*010c*/ 	.word	0x000005a0
        /*0110*/ 	.word	0x000000ff
        /*0114*/ 	.word	0x00000048
        /*0118*/ 	.short	0x0100
        /*011a*/ 	.byte	0x08
	.zero		1


	//   ....[8]....
        /*011c*/ 	.word	0x000005b0
        /*0120*/ 	.word	0x000000ff
        /*0124*/ 	.word	0x00000020
        /*0128*/ 	.short	0x0100
        /*012a*/ 	.byte	0x08
	.zero		1


	//   ....[9]....
        /*012c*/ 	.word	0x000005c0
        /*0130*/ 	.word	0x000000ff
        /*0134*/ 	.word	0x00000050
        /*0138*/ 	.short	0x0100
        /*013a*/ 	.byte	0x08
	.zero		1


	//   ....[10]....
        /*013c*/ 	.word	0x000005d0
        /*0140*/ 	.word	0x000000ff
        /*0144*/ 	.word	0x00000028
        /*0148*/ 	.short	0x0100
        /*014a*/ 	.byte	0x08
	.zero		1


	//   ....[11]....
        /*014c*/ 	.word	0x000005e0
        /*0150*/ 	.word	0x000000ff
        /*0154*/ 	.word	0x00000058
        /*0158*/ 	.short	0x0100
        /*015a*/ 	.byte	0x08
	.zero		1


	//   ....[12]....
        /*015c*/ 	.word	0x00000710
        /*0160*/ 	.word	0x000000ff
        /*0164*/ 	.word	0x00000060
        /*0168*/ 	.short	0x0100
        /*016a*/ 	.byte	0x08
	.zero		1


	//   ....[13]....
        /*016c*/ 	.word	0x00000720
        /*0170*/ 	.word	0x000000ff
        /*0174*/ 	.word	0x00000080
        /*0178*/ 	.short	0x0100
        /*017a*/ 	.byte	0x08
	.zero		1


	//   ....[14]....
        /*017c*/ 	.word	0x00000730
        /*0180*/ 	.word	0x000000ff
        /*0184*/ 	.word	0x00000068
        /*0188*/ 	.short	0x0100
        /*018a*/ 	.byte	0x08
	.zero		1


	//   ....[15]....
        /*018c*/ 	.word	0x00000740
        /*0190*/ 	.word	0x000000ff
        /*0194*/ 	.word	0x00000088
        /*0198*/ 	.short	0x0100
        /*019a*/ 	.byte	0x08
	.zero		1


	//   ....[16]....
        /*019c*/ 	.word	0x00000750
        /*01a0*/ 	.word	0x000000ff
        /*01a4*/ 	.word	0x00000070
        /*01a8*/ 	.short	0x0100
        /*01aa*/ 	.byte	0x08
	.zero		1


	//   ....[17]....
        /*01ac*/ 	.word	0x00000760
        /*01b0*/ 	.word	0x000000ff
        /*01b4*/ 	.word	0x00000090
        /*01b8*/ 	.short	0x0100
        /*01ba*/ 	.byte	0x08
	.zero		1


	//   ....[18]....
        /*01bc*/ 	.word	0x00000770
        /*01c0*/ 	.word	0x000000ff
        /*01c4*/ 	.word	0x00000078
        /*01c8*/ 	.short	0x0100
        /*01ca*/ 	.byte	0x08
	.zero		1


	//   ....[19]....
        /*01cc*/ 	.word	0x00000780
        /*01d0*/ 	.word	0x000000ff
        /*01d4*/ 	.word	0x00000098
        /*01d8*/ 	.short	0x0100
        /*01da*/ 	.byte	0x08
	.zero		1


	//   ....[20]....
        /*01dc*/ 	.word	0x00000b70
        /*01e0*/ 	.word	0x000000ff
        /*01e4*/ 	.word	0x000000a0
        /*01e8*/ 	.short	0x0100
        /*01ea*/ 	.byte	0x06
	.zero		1


	//   ....[21]....
        /*01ec*/ 	.word	0x00000c00
        /*01f0*/ 	.word	0x000000ff
        /*01f4*/ 	.word	0x000000a8
        /*01f8*/ 	.short	0x0100
        /*01fa*/ 	.byte	0x06
	.zero		1


	//   ....[22]....
        /*01fc*/ 	.word	0x00001b50
        /*0200*/ 	.word	0x00000003
        /*0204*/ 	.word	0x00000000
        /*0208*/ 	.short	0x010a
        /*020a*/ 	.byte	0x3f
	.zero		1


	//   ....[23]....
        /*020c*/ 	.word	0x00001bb0
        /*0210*/ 	.word	0x00000003
        /*0214*/ 	.word	0x00000000
        /*0218*/ 	.short	0x010a
        /*021a*/ 	.byte	0x3f
	.zero		1


	//   ....[24]....
        /*021c*/ 	.word	0x00001ed0
        /*0220*/ 	.word	0x000000ff
        /*0224*/ 	.word	0x00000000
        /*0228*/ 	.short	0x010a
        /*022a*/ 	.byte	0x04
	.zero		1


	//   ....[25]....
        /*022c*/ 	.word	0x00001f10
        /*0230*/ 	.word	0x000000ff
        /*0234*/ 	.word	0x00000000
        /*0238*/ 	.short	0x010a
        /*023a*/ 	.byte	0x04
	.zero		1


	//   ....[26]....
        /*023c*/ 	.word	0x00002170
        /*0240*/ 	.word	0x00000005
        /*0244*/ 	.word	0x00000000
        /*0248*/ 	.short	0x0101
        /*024a*/ 	.byte	0x3f
	.zero		1


	//   ....[27]....
        /*024c*/ 	.word	0x00002360
        /*0250*/ 	.word	0x00000003
        /*0254*/ 	.word	0x00000000
        /*0258*/ 	.short	0x0101
        /*025a*/ 	.byte	0x3f
	.zero		1


	//   ....[28]....
        /*025c*/ 	.word	0x00002ba0
        /*0260*/ 	.word	0x000000ff
        /*0264*/ 	.word	0x00000060
        /*0268*/ 	.short	0x010a
        /*026a*/ 	.byte	0x32
	.zero		1


	//   ....[29]....
        /*026c*/ 	.word	0x00003210
        /*0270*/ 	.word	0x000000ff
        /*0274*/ 	.word	0x00000000
        /*0278*/ 	.short	0x0101
        /*027a*/ 	.byte	0x04
	.zero		1


	//   ....[30]....
        /*027c*/ 	.word	0x000032f0
        /*0280*/ 	.word	0x00000014
        /*0284*/ 	.word	0x00000060
        /*0288*/ 	.short	0x010a
        /*028a*/ 	.byte	0x3f
	.zero		1


	//   ....[31]....
        /*028c*/ 	.word	0x000038f0
        /*0290*/ 	.word	0x000000ff
        /*0294*/ 	.word	0x00000000
        /*0298*/ 	.short	0x0101
        /*029a*/ 	.byte	0x04
	.zero		1


	//   ....[32]....
        /*029c*/ 	.word	0x000039f0
        /*02a0*/ 	.word	0x0000000e
        /*02a4*/ 	.word	0x00000060
        /*02a8*/ 	.short	0x010a
        /*02aa*/ 	.byte	0x3f
	.zero		1


	//   ....[33]....
        /*02ac*/ 	.word	0x00004020
        /*02b0*/ 	.word	0x000000ff
        /*02b4*/ 	.word	0x00000000
        /*02b8*/ 	.short	0x0101
        /*02ba*/ 	.byte	0x04
	.zero		1


	//   ....[34]....
        /*02bc*/ 	.word	0x00004110
        /*02c0*/ 	.word	0x0000000f
        /*02c4*/ 	.word	0x00000060
        /*02c8*/ 	.short	0x010a
        /*02ca*/ 	.byte	0x3f
	.zero		1


	//   ....[35]....
        /*02cc*/ 	.word	0x000046f0
        /*02d0*/ 	.word	0x000000ff
        /*02d4*/ 	.word	0x00000000
        /*02d8*/ 	.short	0x0101
        /*02da*/ 	.byte	0x04
	.zero		1


	//   ....[36]....
        /*02dc*/ 	.word	0x00004fc0
        /*02e0*/ 	.word	0x000000ff
        /*02e4*/ 	.word	0x00000000
        /*02e8*/ 	.short	0x0101
        /*02ea*/ 	.byte	0x04
	.zero		1


	//   ....[37]....
        /*02ec*/ 	.word	0x000055e0
        /*02f0*/ 	.word	0x000000ff
        /*02f4*/ 	.word	0x000000a8
        /*02f8*/ 	.short	0x010a
        /*02fa*/ 	.byte	0x04
	.zero		1


	//   ....[38]....
        /*02fc*/ 	.word	0x000059e0
        /*0300*/ 	.word	0x000000ff
        /*0304*/ 	.word	0x00000080
        /*0308*/ 	.short	0x010a
        /*030a*/ 	.byte	0x04
	.zero		1


	//   ....[39]....
        /*030c*/ 	.word	0x00005ad0
        /*0310*/ 	.word	0x000000ff
        /*0314*/ 	.word	0x00000060
        /*0318*/ 	.short	0x010b
        /*031a*/ 	.byte	0x04
	.zero		1


	//   ....[40]....
        /*031c*/ 	.word	0x00005b30
        /*0320*/ 	.word	0x000000ff
        /*0324*/ 	.word	0x00000000
        /*0328*/ 	.short	0x0101
        /*032a*/ 	.byte	0x05
	.zero		1


	//   ....[41]....
        /*032c*/ 	.word	0x00005b60
        /*0330*/ 	.word	0x000000ff
        /*0334*/ 	.word	0x00000088
        /*0338*/ 	.short	0x010a
        /*033a*/ 	.byte	0x04
	.zero		1


	//   ....[42]....
        /*033c*/ 	.word	0x00005c70
        /*0340*/ 	.word	0x000000ff
        /*0344*/ 	.word	0x00000068
        /*0348*/ 	.short	0x010b
        /*034a*/ 	.byte	0x04
	.zero		1


	//   ....[43]....
        /*034c*/ 	.word	0x00005cd0
        /*0350*/ 	.word	0x000000ff
        /*0354*/ 	.word	0x00000000
        /*0358*/ 	.short	0x0101
        /*035a*/ 	.byte	0x05
	.zero		1


	//   ....[44]....
        /*035c*/ 	.word	0x00005d00
        /*0360*/ 	.word	0x000000ff
        /*0364*/ 	.word	0x00000090
        /*0368*/ 	.short	0x010a
        /*036a*/ 	.byte	0x04
	.zero		1


	//   ....[45]....
        /*036c*/ 	.word	0x00005e10
        /*0370*/ 	.word	0x000000ff
        /*0374*/ 	.word	0x00000070
        /*0378*/ 	.short	0x010b
        /*037a*/ 	.byte	0x04
	.zero		1


	//   ....[46]....
        /*037c*/ 	.word	0x00005e70
        /*0380*/ 	.word	0x000000ff
        /*0384*/ 	.word	0x00000000
        /*0388*/ 	.short	0x0101
        /*038a*/ 	.byte	0x05
	.zero		1


	//   ....[47]....
        /*038c*/ 	.word	0x00005ea0
        /*0390*/ 	.word	0x000000ff
        /*0394*/ 	.word	0x00000098
        /*0398*/ 	.short	0x010a
        /*039a*/ 	.byte	0x04
	.zero		1


	//   ....[48]....
        /*039c*/ 	.word	0x00005fb0
        /*03a0*/ 	.word	0x000000ff
        /*03a4*/ 	.word	0x00000078
        /*03a8*/ 	.short	0x010b
        /*03aa*/ 	.byte	0x04
	.zero		1


	//   ....[49]....
        /*03ac*/ 	.word	0x000060a0
        /*03b0*/ 	.word	0x000000ff
        /*03b4*/ 	.word	0x00000000
        /*03b8*/ 	.short	0x0101
        /*03ba*/ 	.byte	0x04
	.zero		1


	//   ....[50]....
        /*03bc*/ 	.word	0x000066e0
        /*03c0*/ 	.word	0x00000003
        /*03c4*/ 	.word	0x00000080
        /*03c8*/ 	.short	0x010a
        /*03ca*/ 	.byte	0x3f
	.zero		1


	//   ....[51]....
        /*03cc*/ 	.word	0x00006720
        /*03d0*/ 	.word	0x00000003
        /*03d4*/ 	.word	0x00000088
        /*03d8*/ 	.short	0x010a
        /*03da*/ 	.byte	0x3f
	.zero		1


	//   ....[52]....
        /*03dc*/ 	.word	0x00006760
        /*03e0*/ 	.word	0x00000003
        /*03e4*/ 	.word	0x00000090
        /*03e8*/ 	.short	0x010a
        /*03ea*/ 	.byte	0x3f
	.zero		1


	//   ....[53]....
        /*03ec*/ 	.word	0x000067b0
        /*03f0*/ 	.word	0x00000003
        /*03f4*/ 	.word	0x00000098
        /*03f8*/ 	.short	0x010a
        /*03fa*/ 	.byte	0x3f
	.zero		1


	//   ....[54]....
        /*03fc*/ 	.word	0x00006af0
        /*0400*/ 	.word	0x00000015
        /*0404*/ 	.word	0x00000030
        /*0408*/ 	.short	0x010a
        /*040a*/ 	.byte	0x3f
	.zero		1


	//   ....[55]....
        /*040c*/ 	.word	0x00006e80
        /*0410*/ 	.word	0x00000006
        /*0414*/ 	.word	0x000000a8
        /*0418*/ 	.short	0x0101
        /*041a*/ 	.byte	0x3f
	.zero		1


	//   ....[56]....
        /*041c*/ 	.word	0x000075a0
        /*0420*/ 	.word	0x00000007
        /*0424*/ 	.word	0x00000000
        /*0428*/ 	.short	0x010a
        /*042a*/ 	.byte	0x3f
	.zero		1


	//   ....[57]....
        /*042c*/ 	.word	0x00007620
        /*0430*/ 	.word	0x00000008
        /*0434*/ 	.word	0x00000000
        /*0438*/ 	.short	0x010a
        /*043a*/ 	.byte	0x3f
	.zero		1


	//   ....[58]....
        /*043c*/ 	.word	0x000076b0
        /*0440*/ 	.word	0x00000009
        /*0444*/ 	.word	0x00000000
        /*0448*/ 	.short	0x010a
        /*044a*/ 	.byte	0x3f
	.zero		1


	//   ....[59]....
        /*044c*/ 	.word	0x00007740
        /*0450*/ 	.word	0x00000008
        /*0454*/ 	.word	0x00000000
        /*0458*/ 	.short	0x010a
        /*045a*/ 	.byte	0x3f
	.zero		1


	//   ....[60]....
        /*045c*/ 	.word	0x000077d0
        /*0460*/ 	.word	0x0000000b
        /*0464*/ 	.word	0x00000000
        /*0468*/ 	.short	0x010a
        /*046a*/ 	.byte	0x3f
	.zero		1


	//   ....[61]....
        /*046c*/ 	.word	0x00007860
        /*0470*/ 	.word	0x00000003
        /*0474*/ 	.word	0x00000000
        /*0478*/ 	.short	0x010a
        /*047a*/ 	.byte	0x3f
	.zero		1


	//   ....[62]....
        /*047c*/ 	.word	0x000078c0
        /*0480*/ 	.word	0x00000003
        /*0484*/ 	.word	0x00000000
        /*0488*/ 	.short	0x010a
        /*048a*/ 	.byte	0x3f
	.zero		1


	//   ....[63]....
        /*048c*/ 	.word	0x00007920
        /*0490*/ 	.word	0x00000005
        /*0494*/ 	.word	0x00000000
        /*0498*/ 	.short	0x010a
        /*049a*/ 	.byte	0x3f
	.zero		1


	//   ....[64]....
        /*049c*/ 	.word	0x00007980
        /*04a0*/ 	.word	0x00000005
        /*04a4*/ 	.word	0x00000060
        /*04a8*/ 	.short	0x010a
        /*04aa*/ 	.byte	0x3f
	.zero		1


	//   ....[65]....
        /*04ac*/ 	.word	0x000079d0
        /*04b0*/ 	.word	0x00000014
        /*04b4*/ 	.word	0x00000060
        /*04b8*/ 	.short	0x010a
        /*04ba*/ 	.byte	0x3f
	.zero		1


	//   ....[66]....
        /*04bc*/ 	.word	0x00007a20
        /*04c0*/ 	.word	0x0000000e
        /*04c4*/ 	.word	0x00000060
        /*04c8*/ 	.short	0x010a
        /*04ca*/ 	.byte	0x3f
	.zero		1


	//   ....[67]....
        /*04cc*/ 	.word	0x00007a70
        /*04d0*/ 	.word	0x0000000f
        /*04d4*/ 	.word	0x00000060
        /*04d8*/ 	.short	0x010a
        /*04da*/ 	.byte	0x3f
	.zero		1


	//   ....[68]....
        /*04dc*/ 	.word	0x00007ad0
        /*04e0*/ 	.word	0x00000003
        /*04e4*/ 	.word	0x000000a8
        /*04e8*/ 	.short	0x010a
        /*04ea*/ 	.byte	0x3f
	.zero		1


	//   ....[69]....
        /*04ec*/ 	.word	0x00007b30
        /*04f0*/ 	.word	0x00000005
        /*04f4*/ 	.word	0x00000080
        /*04f8*/ 	.short	0x010a
        /*04fa*/ 	.byte	0x3f
	.zero		1


	//   ....[70]....
        /*04fc*/ 	.word	0x00007b90
        /*0500*/ 	.word	0x00000005
        /*0504*/ 	.word	0x00000088
        /*0508*/ 	.short	0x010a
        /*050a*/ 	.byte	0x3f
	.zero		1


	//   ....[71]....
        /*050c*/ 	.word	0x00007bf0
        /*0510*/ 	.word	0x00000005
        /*0514*/ 	.word	0x00000090
        /*0518*/ 	.short	0x010a
        /*051a*/ 	.byte	0x3f
	.zero		1


	//   ....[72]....
        /*051c*/ 	.word	0x00007c50
        /*0520*/ 	.word	0x00000005
        /*0524*/ 	.word	0x00000098
        /*0528*/ 	.short	0x010a
        /*052a*/ 	.byte	0x3f
	.zero		1


	//   ....[73]....
        /*052c*/ 	.word	0x00007ca0
        /*0530*/ 	.word	0x00000003
        /*0534*/ 	.word	0x00000080
        /*0538*/ 	.short	0x010a
        /*053a*/ 	.byte	0x3f
	.zero		1


	//   ....[74]....
        /*053c*/ 	.word	0x00007cf0
        /*0540*/ 	.word	0x00000003
        /*0544*/ 	.word	0x00000088
        /*0548*/ 	.short	0x010a
        /*054a*/ 	.byte	0x3f
	.zero		1


	//   ....[75]....
        /*054c*/ 	.word	0x00007d40
        /*0550*/ 	.word	0x00000003
        /*0554*/ 	.word	0x00000090
        /*0558*/ 	.short	0x010a
        /*055a*/ 	.byte	0x3f
	.zero		1


	//   ....[76]....
        /*055c*/ 	.word	0x00007e10
        /*0560*/ 	.word	0x00000015
        /*0564*/ 	.word	0x00000030
        /*0568*/ 	.short	0x010a
        /*056a*/ 	.byte	0x3f
	.zero		1


	//   ....[77]....
        /*056c*/ 	.word	0x00007ee0
        /*0570*/ 	.word	0x00000007
        /*0574*/ 	.word	0x00000000
        /*0578*/ 	.short	0x010a
        /*057a*/ 	.byte	0x3f
	.zero		1


	//   ....[78]....
        /*057c*/ 	.word	0x00007f30
        /*0580*/ 	.word	0x00000008
        /*0584*/ 	.word	0x00000000
        /*0588*/ 	.short	0x010a
        /*058a*/ 	.byte	0x3f
	.zero		1


	//   ....[79]....
        /*058c*/ 	.word	0x00007f80
        /*0590*/ 	.word	0x00000009
        /*0594*/ 	.word	0x00000000
        /*0598*/ 	.short	0x010a
        /*059a*/ 	.byte	0x3f
	.zero		1


	//   ....[80]....
        /*059c*/ 	.word	0x00007fd0
        /*05a0*/ 	.word	0x00000008
        /*05a4*/ 	.word	0x00000000
        /*05a8*/ 	.short	0x010a
        /*05aa*/ 	.byte	0x3f
	.zero		1


	//   ....[81]....
        /*05ac*/ 	.word	0x00008020
        /*05b0*/ 	.word	0x0000000b
        /*05b4*/ 	.word	0x00000000
        /*05b8*/ 	.short	0x010a
        /*05ba*/ 	.byte	0x3f
	.zero		1


	//----- nvinfo : EIATTR_NUM_MBARRIERS
	.align		4
.L_38:
        /*05bc*/ 	.byte	0x03, 0x38
        /*05be*/ 	.short	0x0016


	//----- nvinfo : EIATTR_EXIT_INSTR_OFFSETS
	.align		4
        /*05c0*/ 	.byte	0x04, 0x1c
        /*05c2*/ 	.short	(.L_40 - .L_39)


	//   ....[0]....
.L_39:
        /*05c4*/ 	.word	0x000078b0


	//----- nvinfo : EIATTR_MAX_THREADS
	.align		4
.L_40:
        /*05c8*/ 	.byte	0x04, 0x05
        /*05ca*/ 	.short	(.L_42 - .L_41)
.L_41:
        /*05cc*/ 	.word	0x00000180
        /*05d0*/ 	.word	0x00000001
        /*05d4*/ 	.word	0x00000001


	//----- nvinfo : EIATTR_CRS_STACK_SIZE
	.align		4
.L_42:
        /*05d8*/ 	.byte	0x04, 0x1e
        /*05da*/ 	.short	(.L_44 - .L_43)
.L_43:
        /*05dc*/ 	.word	0x00000000


	//----- nvinfo : EIATTR_CBANK_PARAM_SIZE
	.align		4
.L_44:
        /*05e0*/ 	.byte	0x03, 0x19
        /*05e2*/ 	.short	0x0770


	//----- nvinfo : EIATTR_PARAM_CBANK
	.align		4
        /*05e4*/ 	.byte	0x04, 0x0a
        /*05e6*/ 	.short	(.L_46 - .L_45)
	.align		4
.L_45:
        /*05e8*/ 	.word	index@(.nv.constant0._ZN7cutlass13device_kernelINS_4gemm6kernel13GemmUniversalIN4cute5tupleIJiiiiEEENS1_10collective13CollectiveMmaINS1_34MainloopSm90TmaGmmaWarpSpecializedILi6ENS5_IJNS4_1CILi2EEENSA_ILi1EEESC_EEENS1_35KernelTmaWarpSpecializedCooperativeEEENS5_IJNSA_ILi128EEESG_NSA_ILi64EEEEEENS_6half_tENS5_IJlSC_lEEESJ_SK_NS4_8TiledMMAINS4_8MMA_AtomIJNS4_4SM904GMMA26MMA_64x128x16_F32F16F16_SSILNSO_5MajorE0ELSQ_0ELNSO_7ScaleInE1ELSR_1EEEEEENS4_6LayoutISD_NS5_IJSC_NSA_ILi0EEESV_EEEEENS5_IJNS4_10UnderscoreESY_SY_EEEEENS4_13SM90_TMA_LOADENS4_14ComposedLayoutINS4_7SwizzleILi3ELi4ELi3EEENS4_18smem_ptr_flag_bitsILi16EEENSU_INS5_IJNSA_ILi8EEESH_EEENS5_IJSH_SC_EEEEEEEvNS4_8identityENS4_23SM90_TMA_LOAD_MULTICASTES1B_vS1C_EENS_8epilogue10collective18CollectiveEpilogueINS1F_22Sm90TmaWarpSpecializedILi4ELi2ELi16ELb1ELb0EEEJSI_NS5_IJSG_NSA_ILi32EEEEEESJ_SK_SJ_SK_NS1F_6fusion15FusionCallbacksIS1J_NS1M_17LinearCombinationISJ_fSJ_fLNS_15FloatRoundStyleE2EEESI_S1L_JEEES11_NS12_INS13_ILi2ELi4ELi3EEES16_NSU_INS5_IJS17_S1K_EEENS5_IJS1K_SC_EEEEEEENS4_17SM75_U32x4_LDSM_NENS4_14SM90_TMA_STOREES1W_NS4_17SM90_U32x4_STSM_NENS4_9Copy_AtomIJS1Z_SJ_EEEvEEEvvEEEEvNT_6ParamsE)
        /*05ec*/ 	.short	0x0210
        /*05ee*/ 	.short	0x0770


	//----- nvinfo : EIATTR_SW_WAR
	.align		4
.L_46:
        /*05f0*/ 	.byte	0x04, 0x36
        /*05f2*/ 	.short	(.L_48 - .L_47)
.L_47:
        /*05f4*/ 	.word	0x00000008
.L_48:


//--------------------- .nv.callgraph             --------------------------
	.section	.nv.callgraph,"",@"SHT_CUDA_CALLGRAPH"
	.align	4
	.sectionentsize	8
	.align		4
        /*0000*/ 	.word	0x00000000
	.align		4
        /*0004*/ 	.word	0xffffffff
	.align		4
        /*0008*/ 	.word	index@(_ZN7cutlass13device_kernelINS_4gemm6kernel13GemmUniversalIN4cute5tupleIJiiiiEEENS1_10collective13CollectiveMmaINS1_34MainloopSm90TmaGmmaWarpSpecializedILi6ENS5_IJNS4_1CILi2EEENSA_ILi1EEESC_EEENS1_35KernelTmaWarpSpecializedCooperativeEEENS5_IJNSA_ILi128EEESG_NSA_ILi64EEEEEENS_6half_tENS5_IJlSC_lEEESJ_SK_NS4_8TiledMMAINS4_8MMA_AtomIJNS4_4SM904GMMA26MMA_64x128x16_F32F16F16_SSILNSO_5MajorE0ELSQ_0ELNSO_7ScaleInE1ELSR_1EEEEEENS4_6LayoutISD_NS5_IJSC_NSA_ILi0EEESV_EEEEENS5_IJNS4_10UnderscoreESY_SY_EEEEENS4_13SM90_TMA_LOADENS4_14ComposedLayoutINS4_7SwizzleILi3ELi4ELi3EEENS4_18smem_ptr_flag_bitsILi16EEENSU_INS5_IJNSA_ILi8EEESH_EEENS5_IJSH_SC_EEEEEEEvNS4_8identityENS4_23SM90_TMA_LOAD_MULTICASTES1B_vS1C_EENS_8epilogue10collective18CollectiveEpilogueINS1F_22Sm90TmaWarpSpecializedILi4ELi2ELi16ELb1ELb0EEEJSI_NS5_IJSG_NSA_ILi32EEEEEESJ_SK_SJ_SK_NS1F_6fusion15FusionCallbacksIS1J_NS1M_17LinearCombinationISJ_fSJ_fLNS_15FloatRoundStyleE2EEESI_S1L_JEEES11_NS12_INS13_ILi2ELi4ELi3EEES16_NSU_INS5_IJS17_S1K_EEENS5_IJS1K_SC_EEEEEEENS4_17SM75_U32x4_LDSM_NENS4_14SM90_TMA_STOREES1W_NS4_17SM90_U32x4_STSM_NENS4_9Copy_AtomIJS1Z_SJ_EEEvEEEvvEEEEvNT_6ParamsE)
	.align		4
        /*000c*/ 	.word	index@(__assertfail)
	.align		4
        /*0010*/ 	.word	0x00000000
	.align		4
        /*0014*/ 	.word	0xfffffffe
	.align		4
        /*0018*/ 	.word	0x00000000
	.align		4
        /*001c*/ 	.word	0xfffffffd
	.align		4
        /*0020*/ 	.word	0x00000000
	.align		4
        /*0024*/ 	.word	0xfffffffc


//--------------------- .nv.constant4             --------------------------
	.section	.nv.constant4,"a",@progbits
	.align	8
	.align		8
.nv.constant4:
        /*0000*/ 	.dword	__assertfail
	.align		8
        /*0008*/ 	.dword	__unnamed_1
	.align		8
        /*0010*/ 	.dword	__unnamed_2
	.align		8
        /*0018*/ 	.dword	_ZN39_INTERNAL_d7cbb2a9_4_k_cu_7ed2a794_26104cuda3std3__45__cpo5beginE
	.align		8
        /*0020*/ 	.dword	_ZN39_INTERNAL_d7cbb2a9_4_k_cu_7ed2a794_26104cuda3std3__45__cpo3endE
	.align		8
        /*0028*/ 	.dword	_ZN39_INTERNAL_d7cbb2a9_4_k_cu_7ed2a794_26104cuda3std3__45__cpo6cbeginE
	.align		8
        /*0030*/ 	.dword	_ZN39_INTERNAL_d7cbb2a9_4_k_cu_7ed2a794_26104cuda3std3__45__cpo4cendE
	.align		8
        /*0038*/ 	.dword	_ZN39_INTERNAL_d7cbb2a9_4_k_cu_7ed2a794_26104cuda3std3__441_GLOBAL__N__d7cbb2a9_4_k_cu_7ed2a794_26106ignoreE
	.align		8
        /*0040*/ 	.dword	_ZN39_INTERNAL_d7cbb2a9_4_k_cu_7ed2a794_26104cuda3std3__419piecewise_constructE
	.align		8
        /*0048*/ 	.dword	_ZN39_INTERNAL_d7cbb2a9_4_k_cu_7ed2a794_26104cuda3std3__48in_placeE
	.align		8
        /*0050*/ 	.dword	_ZN39_INTERNAL_d7cbb2a9_4_k_cu_7ed2a794_26104cuda3std6ranges3__45__cpo4swapE
	.align		8
        /*0058*/ 	.dword	_ZN39_INTERNAL_d7cbb2a9_4_k_cu_7ed2a794_26104cuda3std6ranges3__45__cpo9iter_moveE
	.align		8
        /*0060*/ 	.dword	_ZN39_INTERNAL_d7cbb2a9_4_k_cu_7ed2a794_26104cute7productE
	.align		8
        /*0068*/ 	.dword	_ZN39_INTERNAL_d7cbb2a9_4_k_cu_7ed2a794_26104cute1_E
	.align		8
        /*0070*/ 	.dword	$str$22
	.align		8
        /*0078*/ 	.dword	$str$23
	.align		8
        /*0080*/ 	.dword	$str$26
	.align		8
        /*0088*/ 	.dword	$str$27


//--------------------- .text._ZN7cutlass13device_kernelINS_4gemm6kernel13GemmUniversalIN4cute5tupleIJiiiiEEENS1_10collective13CollectiveMmaINS1_34MainloopSm90TmaGmmaWarpSpecializedILi6ENS5_IJNS4_1CILi2EEENSA_ILi1EEESC_EEENS1_35KernelTmaWarpSpecializedCooperativeEEENS5_IJNSA_ILi128EEESG_NSA_ILi64EEEEEENS_6half_tENS5_IJlSC_lEEESJ_SK_NS4_8TiledMMAINS4_8MMA_AtomIJNS4_4SM904GMMA26MMA_64x128x16_F32F16F16_SSILNSO_5MajorE0ELSQ_0ELNSO_7ScaleInE1ELSR_1EEEEEENS4_6LayoutISD_NS5_IJSC_NSA_ILi0EEESV_EEEEENS5_IJNS4_10UnderscoreESY_SY_EEEEENS4_13SM90_TMA_LOADENS4_14ComposedLayoutINS4_7SwizzleILi3ELi4ELi3EEENS4_18smem_ptr_flag_bitsILi16EEENSU_INS5_IJNSA_ILi8EEESH_EEENS5_IJSH_SC_EEEEEEEvNS4_8identityENS4_23SM90_TMA_LOAD_MULTICASTES1B_vS1C_EENS_8epilogue10collective18CollectiveEpilogueINS1F_22Sm90TmaWarpSpecializedILi4ELi2ELi16ELb1ELb0EEEJSI_NS5_IJSG_NSA_ILi32EEEEEESJ_SK_SJ_SK_NS1F_6fusion15FusionCallbacksIS1J_NS1M_17LinearCombinationISJ_fSJ_fLNS_15FloatRoundStyleE2EEESI_S1L_JEEES11_NS12_INS13_ILi2ELi4ELi3EEES16_NSU_INS5_IJS17_S1K_EEENS5_IJS1K_SC_EEEEEEENS4_17SM75_U32x4_LDSM_NENS4_14SM90_TMA_STOREES1W_NS4_17SM90_U32x4_STSM_NENS4_9Copy_AtomIJS1Z_SJ_EEEvEEEvvEEEEvNT_6ParamsE --------------------------
	.section	.text._ZN7cutlass13device_kernelINS_4gemm6kernel13GemmUniversalIN4cute5tupleIJiiiiEEENS1_10collective13CollectiveMmaINS1_34MainloopSm90TmaGmmaWarpSpecializedILi6ENS5_IJNS4_1CILi2EEENSA_ILi1EEESC_EEENS1_35KernelTmaWarpSpecializedCooperativeEEENS5_IJNSA_ILi128EEESG_NSA_ILi64EEEEEENS_6half_tENS5_IJlSC_lEEESJ_SK_NS4_8TiledMMAINS4_8MMA_AtomIJNS4_4SM904GMMA26MMA_64x128x16_F32F16F16_SSILNSO_5MajorE0ELSQ_0ELNSO_7ScaleInE1ELSR_1EEEEEENS4_6LayoutISD_NS5_IJSC_NSA_ILi0EEESV_EEEEENS5_IJNS4_10UnderscoreESY_SY_EEEEENS4_13SM90_TMA_LOADENS4_14ComposedLayoutINS4_7SwizzleILi3ELi4ELi3EEENS4_18smem_ptr_flag_bitsILi16EEENSU_INS5_IJNSA_ILi8EEESH_EEENS5_IJSH_SC_EEEEEEEvNS4_8identityENS4_23SM90_TMA_LOAD_MULTICASTES1B_vS1C_EENS_8epilogue10collective18CollectiveEpilogueINS1F_22Sm90TmaWarpSpecializedILi4ELi2ELi16ELb1ELb0EEEJSI_NS5_IJSG_NSA_ILi32EEEEEESJ_SK_SJ_SK_NS1F_6fusion15FusionCallbacksIS1J_NS1M_17LinearCombinationISJ_fSJ_fLNS_15FloatRoundStyleE2EEESI_S1L_JEEES11_NS12_INS13_ILi2ELi4ELi3EEES16_NSU_INS5_IJS17_S1K_EEENS5_IJS1K_SC_EEEEEEENS4_17SM75_U32x4_LDSM_NENS4_14SM90_TMA_STOREES1W_NS4_17SM90_U32x4_STSM_NENS4_9Copy_AtomIJS1Z_SJ_EEEvEEEvvEEEEvNT_6ParamsE,"ax",@progbits
	.align	128
.text._ZN7cutlass13device_kernelINS_4gemm6kernel13GemmUniversalIN4cute5tupleIJiiiiEEENS1_10collective13CollectiveMmaINS1_34MainloopSm90TmaGmmaWarpSpecializedILi6ENS5_IJNS4_1CILi2EEENSA_ILi1EEESC_EEENS1_35KernelTmaWarpSpecializedCooperativeEEENS5_IJNSA_ILi128EEESG_NSA_ILi64EEEEEENS_6half_tENS5_IJlSC_lEEESJ_SK_NS4_8TiledMMAINS4_8MMA_AtomIJNS4_4SM904GMMA26MMA_64x128x16_F32F16F16_SSILNSO_5MajorE0ELSQ_0ELNSO_7ScaleInE1ELSR_1EEEEEENS4_6LayoutISD_NS5_IJSC_NSA_ILi0EEESV_EEEEENS5_IJNS4_10UnderscoreESY_SY_EEEEENS4_13SM90_TMA_LOADENS4_14ComposedLayoutINS4_7SwizzleILi3ELi4ELi3EEENS4_18smem_ptr_flag_bitsILi16EEENSU_INS5_IJNSA_ILi8EEESH_EEENS5_IJSH_SC_EEEEEEEvNS4_8identityENS4_23SM90_TMA_LOAD_MULTICASTES1B_vS1C_EENS_8epilogue10collective18CollectiveEpilogueINS1F_22Sm90TmaWarpSpecializedILi4ELi2ELi16ELb1ELb0EEEJSI_NS5_IJSG_NSA_ILi32EEEEEESJ_SK_SJ_SK_NS1F_6fusion15FusionCallbacksIS1J_NS1M_17LinearCombinationISJ_fSJ_fLNS_15FloatRoundStyleE2EEESI_S1L_JEEES11_NS12_INS13_ILi2ELi4ELi3EEES16_NSU_INS5_IJS17_S1K_EEENS5_IJS1K_SC_EEEEEEENS4_17SM75_U32x4_LDSM_NENS4_14SM90_TMA_STOREES1W_NS4_17SM90_U32x4_STSM_NENS4_9Copy_AtomIJS1Z_SJ_EEEvEEEvvEEEEvNT_6ParamsE:
        .type           _ZN7cutlass13device_kernelINS_4gemm6kernel13GemmUniversalIN4cute5tupleIJiiiiEEENS1_10collective13CollectiveMmaINS1_34MainloopSm90TmaGmmaWarpSpecializedILi6ENS5_IJNS4_1CILi2EEENSA_ILi1EEESC_EEENS1_35KernelTmaWarpSpecializedCooperativeEEENS5_IJNSA_ILi128EEESG_NSA_ILi64EEEEEENS_6half_tENS5_IJlSC_lEEESJ_SK_NS4_8TiledMMAINS4_8MMA_AtomIJNS4_4SM904GMMA26MMA_64x128x16_F32F16F16_SSILNSO_5MajorE0ELSQ_0ELNSO_7ScaleInE1ELSR_1EEEEEENS4_6LayoutISD_NS5_IJSC_NSA_ILi0EEESV_EEEEENS5_IJNS4_10UnderscoreESY_SY_EEEEENS4_13SM90_TMA_LOADENS4_14ComposedLayoutINS4_7SwizzleILi3ELi4ELi3EEENS4_18smem_ptr_flag_bitsILi16EEENSU_INS5_IJNSA_ILi8EEESH_EEENS5_IJSH_SC_EEEEEEEvNS4_8identityENS4_23SM90_TMA_LOAD_MULTICASTES1B_vS1C_EENS_8epilogue10collective18CollectiveEpilogueINS1F_22Sm90TmaWarpSpecializedILi4ELi2ELi16ELb1ELb0EEEJSI_NS5_IJSG_NSA_ILi32EEEEEESJ_SK_SJ_SK_NS1F_6fusion15FusionCallbacksIS1J_NS1M_17LinearCombinationISJ_fSJ_fLNS_15FloatRoundStyleE2EEESI_S1L_JEEES11_NS12_INS13_ILi2ELi4ELi3EEES16_NSU_INS5_IJS17_S1K_EEENS5_IJS1K_SC_EEEEEEENS4_17SM75_U32x4_LDSM_NENS4_14SM90_TMA_STOREES1W_NS4_17SM90_U32x4_STSM_NENS4_9Copy_AtomIJS1Z_SJ_EEEvEEEvvEEEEvNT_6ParamsE,@function
        .size           _ZN7cutlass13device_kernelINS_4gemm6kernel13GemmUniversalIN4cute5tupleIJiiiiEEENS1_10collective13CollectiveMmaINS1_34MainloopSm90TmaGmmaWarpSpecializedILi6ENS5_IJNS4_1CILi2EEENSA_ILi1EEESC_EEENS1_35KernelTmaWarpSpecializedCooperativeEEENS5_IJNSA_ILi128EEESG_NSA_ILi64EEEEEENS_6half_tENS5_IJlSC_lEEESJ_SK_NS4_8TiledMMAINS4_8MMA_AtomIJNS4_4SM904GMMA26MMA_64x128x16_F32F16F16_SSILNSO_5MajorE0ELSQ_0ELNSO_7ScaleInE1ELSR_1EEEEEENS4_6LayoutISD_NS5_IJSC_NSA_ILi0EEESV_EEEEENS5_IJNS4_10UnderscoreESY_SY_EEEEENS4_13SM90_TMA_LOADENS4_14ComposedLayoutINS4_7SwizzleILi3ELi4ELi3EEENS4_18smem_ptr_flag_bitsILi16EEENSU_INS5_IJNSA_ILi8EEESH_EEENS5_IJSH_SC_EEEEEEEvNS4_8identityENS4_23SM90_TMA_LOAD_MULTICASTES1B_vS1C_EENS_8epilogue10collective18CollectiveEpilogueINS1F_22Sm90TmaWarpSpecializedILi4ELi2ELi16ELb1ELb0EEEJSI_NS5_IJSG_NSA_ILi32EEEEEESJ_SK_SJ_SK_NS1F_6fusion15FusionCallbacksIS1J_NS1M_17LinearCombinationISJ_fSJ_fLNS_15FloatRoundStyleE2EEESI_S1L_JEEES11_NS12_INS13_ILi2ELi4ELi3EEES16_NSU_INS5_IJS17_S1K_EEENS5_IJS1K_SC_EEEEEEENS4_17SM75_U32x4_LDSM_NENS4_14SM90_TMA_STOREES1W_NS4_17SM90_U32x4_STSM_NENS4_9Copy_AtomIJS1Z_SJ_EEEvEEEvvEEEEvNT_6ParamsE,(.L_x_193 - _ZN7cutlass13device_kernelINS_4gemm6kernel13GemmUniversalIN4cute5tupleIJiiiiEEENS1_10collective13CollectiveMmaINS1_34MainloopSm90TmaGmmaWarpSpecializedILi6ENS5_IJNS4_1CILi2EEENSA_ILi1EEESC_EEENS1_35KernelTmaWarpSpecializedCooperativeEEENS5_IJNSA_ILi128EEESG_NSA_ILi64EEEEEENS_6half_tENS5_IJlSC_lEEESJ_SK_NS4_8TiledMMAINS4_8MMA_AtomIJNS4_4SM904GMMA26MMA_64x128x16_F32F16F16_SSILNSO_5MajorE0ELSQ_0ELNSO_7ScaleInE1ELSR_1EEEEEENS4_6LayoutISD_NS5_IJSC_NSA_ILi0EEESV_EEEEENS5_IJNS4_10UnderscoreESY_SY_EEEEENS4_13SM90_TMA_LOADENS4_14ComposedLayoutINS4_7SwizzleILi3ELi4ELi3EEENS4_18smem_ptr_flag_bitsILi16EEENSU_INS5_IJNSA_ILi8EEESH_EEENS5_IJSH_SC_EEEEEEEvNS4_8identityENS4_23SM90_TMA_LOAD_MULTICASTES1B_vS1C_EENS_8epilogue10collective18CollectiveEpilogueINS1F_22Sm90TmaWarpSpecializedILi4ELi2ELi16ELb1ELb0EEEJSI_NS5_IJSG_NSA_ILi32EEEEEESJ_SK_SJ_SK_NS1F_6fusion15FusionCallbacksIS1J_NS1M_17LinearCombinationISJ_fSJ_fLNS_15FloatRoundStyleE2EEESI_S1L_JEEES11_NS12_INS13_ILi2ELi4ELi3EEES16_NSU_INS5_IJS17_S1K_EEENS5_IJS1K_SC_EEEEEEENS4_17SM75_U32x4_LDSM_NENS4_14SM90_TMA_STOREES1W_NS4_17SM90_U32x4_STSM_NENS4_9Copy_AtomIJS1Z_SJ_EEEvEEEvvEEEEvNT_6ParamsE)
        .other          _ZN7cutlass13device_kernelINS_4gemm6kernel13GemmUniversalIN4cute5tupleIJiiiiEEENS1_10collective13CollectiveMmaINS1_34MainloopSm90TmaGmmaWarpSpecializedILi6ENS5_IJNS4_1CILi2EEENSA_ILi1EEESC_EEENS1_35KernelTmaWarpSpecializedCooperativeEEENS5_IJNSA_ILi128EEESG_NSA_ILi64EEEEEENS_6half_tENS5_IJlSC_lEEESJ_SK_NS4_8TiledMMAINS4_8MMA_AtomIJNS4_4SM904GMMA26MMA_64x128x16_F32F16F16_SSILNSO_5MajorE0ELSQ_0ELNSO_7ScaleInE1ELSR_1EEEEEENS4_6LayoutISD_NS5_IJSC_NSA_ILi0EEESV_EEEEENS5_IJNS4_10UnderscoreESY_SY_EEEEENS4_13SM90_TMA_LOADENS4_14ComposedLayoutINS4_7SwizzleILi3ELi4ELi3EEENS4_18smem_ptr_flag_bitsILi16EEENSU_INS5_IJNSA_ILi8EEESH_EEENS5_IJSH_SC_EEEEEEEvNS4_8identityENS4_23SM90_TMA_LOAD_MULTICASTES1B_vS1C_EENS_8epilogue10collective18CollectiveEpilogueINS1F_22Sm90TmaWarpSpecializedILi4ELi2ELi16ELb1ELb0EEEJSI_NS5_IJSG_NSA_ILi32EEEEEESJ_SK_SJ_SK_NS1F_6fusion15FusionCallbacksIS1J_NS1M_17LinearCombinationISJ_fSJ_fLNS_15FloatRoundStyleE2EEESI_S1L_JEEES11_NS12_INS13_ILi2ELi4ELi3EEES16_NSU_INS5_IJS17_S1K_EEENS5_IJS1K_SC_EEEEEEENS4_17SM75_U32x4_LDSM_NENS4_14SM90_TMA_STOREES1W_NS4_17SM90_U32x4_STSM_NENS4_9Copy_AtomIJS1Z_SJ_EEEvEEEvvEEEEvNT_6ParamsE,@"STO_CUDA_ENTRY STV_DEFAULT"
_ZN7cutlass13device_kernelINS_4gemm6kernel13GemmUniversalIN4cute5tupleIJiiiiEEENS1_10collective13CollectiveMmaINS1_34MainloopSm90TmaGmmaWarpSpecializedILi6ENS5_IJNS4_1CILi2EEENSA_ILi1EEESC_EEENS1_35KernelTmaWarpSpecializedCooperativeEEENS5_IJNSA_ILi128EEESG_NSA_ILi64EEEEEENS_6half_tENS5_IJlSC_lEEESJ_SK_NS4_8TiledMMAINS4_8MMA_AtomIJNS4_4SM904GMMA26MMA_64x128x16_F32F16F16_SSILNSO_5MajorE0ELSQ_0ELNSO_7ScaleInE1ELSR_1EEEEEENS4_6LayoutISD_NS5_IJSC_NSA_ILi0EEESV_EEEEENS5_IJNS4_10UnderscoreESY_SY_EEEEENS4_13SM90_TMA_LOADENS4_14ComposedLayoutINS4_7SwizzleILi3ELi4ELi3EEENS4_18smem_ptr_flag_bitsILi16EEENSU_INS5_IJNSA_ILi8EEESH_EEENS5_IJSH_SC_EEEEEEEvNS4_8identityENS4_23SM90_TMA_LOAD_MULTICASTES1B_vS1C_EENS_8epilogue10collective18CollectiveEpilogueINS1F_22Sm90TmaWarpSpecializedILi4ELi2ELi16ELb1ELb0EEEJSI_NS5_IJSG_NSA_ILi32EEEEEESJ_SK_SJ_SK_NS1F_6fusion15FusionCallbacksIS1J_NS1M_17LinearCombinationISJ_fSJ_fLNS_15FloatRoundStyleE2EEESI_S1L_JEEES11_NS12_INS13_ILi2ELi4ELi3EEES16_NSU_INS5_IJS17_S1K_EEENS5_IJS1K_SC_EEEEEEENS4_17SM75_U32x4_LDSM_NENS4_14SM90_TMA_STOREES1W_NS4_17SM90_U32x4_STSM_NENS4_9Copy_AtomIJS1Z_SJ_EEEvEEEvvEEEEvNT_6ParamsE:
[----:B------:R-:W1:Y:S01]  /*0000*/  LDC R1, c[0x0][0x28] ;  /* 0x00000a00ff017b82 */ /* 0x000e620000000800 */
[----:B------:R-:W2:Y:S07]  /*0010*/  S2R R0, SR_TID.X ;  /* 0x0000000000007919 */ /* 0x000eae0000002100 */
[----:B------:R-:W3:Y:S01]  /*0020*/  LDC.64 R4, c[0x0][0x588] ;  /* 0x00016200ff047b82 */ /* 0x000ee20000000a00 */
[----:B------:R-:W-:Y:S01]  /*0030*/  ELECT P0, URZ, PT ;  /* 0x00000000003f782f */ /* 0x000fe20003800000 */
[----:B------:R-:W-:Y:S01]  /*0040*/  BSSY B0, `(.L_x_0) ;  /* 0x0000016000007945 */ /* 0x000fe20003800000 */
[----:B--2---:R-:W-:-:S02]  /*0050*/  SHF.R.U32.HI R2, RZ, 0x5, R0 ;  /* 0x00000005ff027819 */ /* 0x004fc40000011600 */
[----:B------:R-:W-:-:S03]  /*0060*/  SHF.R.U32.HI R7, RZ, 0x7, R0 ;  /* 0x00000007ff077819 */ /* 0x000fc60000011600 */
[----:B------:R-:W2:Y:S04]  /*0070*/  SHFL.IDX PT, R3, R2, RZ, 0x1f ;  /* 0x00001fff02037589 */ /* 0x000ea800000e0000 */
[----:B------:R-:W4:Y:S01]  /*0080*/  SHFL.IDX PT, R7, R7, RZ, 0x1f ;  /* 0x00001fff07077589 */ /* 0x000f2200000e0000 */
[----:B--2---:R-:W-:Y:S02]  /*0090*/  ISETP.NE.OR P0, PT, R3, RZ, !P0 ;  /* 0x000000ff0300720c */ /* 0x004fe40004705670 */
[----:B------:R-:W-:-:S11]  /*00a0*/  SHF.R.S32.HI R6, RZ, 0x1f, R3 ;  /* 0x0000001fff067819 */ /* 0x000fd60000011403 */
[----:B-1-34-:R-:W-:Y:S05]  /*00b0*/  @P0 BRA `(.L_x_1) ;  /* 0x0000000000380947 */ /* 0x01afea0003800000 */
[----:B------:R-:W-:Y:S02]  /*00c0*/  ULDC.64 UR4, c[0x0][0x198] ;  /* 0x0000660000047ab9 */ /* 0x000fe40000000a00 */
[----:B------:R-:W-:Y:S02]  /*00d0*/  UIADD3 UR6, UP0, UR4, 0xf0, URZ ;  /* 0x000000f004067890 */ /* 0x000fe4000ff1e03f */
[----:B------:R-:W-:Y:S02]  /*00e0*/  UIADD3 UR8, UP1, UR4, 0x1f0, URZ ;  /* 0x000001f004087890 */ /* 0x000fe4000ff3e03f */
[----:B------:R-:W-:Y:S02]  /*00f0*/  UIADD3 UR10, UP2, UR4, 0x3f0, URZ ;  /* 0x000003f0040a7890 */ /* 0x000fe4000ff5e03f */
[----:B------:R-:W-:Y:S02]  /*0100*/  UIADD3 UR4, UP3, UR4, 0x4f0, URZ ;  /* 0x000004f004047890 */ /* 0x000fe4000ff7e03f */
[----:B------:R-:W-:-:S02]  /*0110*/  UIADD3.X UR7, URZ, UR5, URZ, UP0, !UPT ;  /* 0x000000053f077290 */ /* 0x000fc400087fe43f */
[----:B------:R-:W-:Y:S02]  /*0120*/  UIADD3.X UR9, URZ, UR5, URZ, UP1, !UPT ;  /* 0x000000053f097290 */ /* 0x000fe40008ffe43f */
[----:B------:R-:W-:Y:S02]  /*0130*/  UIADD3.X UR11, URZ, UR5, URZ, UP2, !UPT ;  /* 0x000000053f0b7290 */ /* 0x000fe400097fe43f */
[----:B------:R-:W-:-:S03]  /*0140*/  UIADD3.X UR5, URZ, UR5, URZ, UP3, !UPT ;  /* 0x000000053f057290 */ /* 0x000fc60009ffe43f */
[----:B------:R1:W-:Y:S02]  /*0150*/  UTMACCTL.PF [UR6] ;  /* 0x00000000060079b9 */ /* 0x0003e40008040000 */
[----:B------:R1:W-:Y:S02]  /*0160*/  UTMACCTL.PF [UR8] ;  /* 0x00000000080079b9 */ /* 0x0003e40008040000 */
[----:B------:R1:W-:Y:S02]  /*0170*/  UTMACCTL.PF [UR10] ;  /* 0x000000000a0079b9 */ /* 0x0003e40008040000 */
[----:B------:R1:W-:Y:S02]  /*0180*/  UTMACCTL.PF [UR4] ;  /* 0x00000000040079b9 */ /* 0x0003e40008040000 */
[----:B-1----:R-:W-:Y:S01]  /*0190*/  NOP ;  /* 0x0000000000007918 */ /* 0x002fe20000000000 */
.L_x_1:
[----:B------:R-:W-:Y:S05]  /*01a0*/  BSYNC B0 ;  /* 0x0000000000007941 */ /* 0x000fea0003800000 */
.L_x_0:
[----:B------:R-:W-:Y:S01]  /*01b0*/  ULDC.64 UR4, c[0x0][0x590] ;  /* 0x0001640000047ab9 */ /* 0x000fe20000000a00 */
[----:B------:R-:W-:Y:S01]  /*01c0*/  LEA.HI R6, R6, R3, RZ, 0x2 ;  /* 0x0000000306067211 */ /* 0x000fe200078f10ff */
[----:B------:R-:W-:Y:S01]  /*01d0*/  ULDC.64 UR54, c[0x0][0x208] ;  /* 0x0000820000367ab9 */ /* 0x000fe20000000a00 */
[----:B------:R-:W-:Y:S01]  /*01e0*/  ISETP.NE.U32.AND P1, PT, RZ, UR4, PT ;  /* 0x00000004ff007c0c */ /* 0x000fe2000bf25070 */
[----:B------:R-:W-:Y:S01]  /*01f0*/  IMAD.MOV.U32 R8, RZ, RZ, R4 ;  /* 0x000000ffff087224 */ /* 0x000fe200078e0004 */
[----:B------:R-:W-:Y:S01]  /*0200*/  LOP3.LUT R6, R6, 0xfffffffc, RZ, 0xc0, !PT ;  /* 0xfffffffc06067812 */ /* 0x000fe200078ec0ff */
[----:B------:R-:W-:Y:S01]  /*0210*/  IMAD.MOV.U32 R9, RZ, RZ, R5 ;  /* 0x000000ffff097224 */ /* 0x000fe200078e0005 */
[----:B------:R-:W-:Y:S02]  /*0220*/  ISETP.NE.AND.EX P2, PT, RZ, UR5, PT, P1 ;  /* 0x00000005ff007c0c */ /* 0x000fe4000bf45310 */
[----:B------:R-:W-:Y:S01]  /*0230*/  PRMT R10, RZ, 0x7610, R10 ;  /* 0x00007610ff0a7816 */ /* 0x000fe2000000000a */
[----:B------:R-:W-:-:S10]  /*0240*/  IMAD.IADD R3, R3, 0x1, -R6 ;  /* 0x0000000103037824 */ /* 0x000fd400078e0a06 */
[----:B------:R-:W-:Y:S05]  /*0250*/  @P2 BRA `(.L_x_2) ;  /* 0x0000000000302947 */ /* 0x000fea0003800000 */
[----:B------:R-:W-:Y:S02]  /*0260*/  ULDC.64 UR6, c[0x0][0x588] ;  /* 0x0001620000067ab9 */ /* 0x000fe40000000a00 */
[----:B------:R-:W-:-:S04]  /*0270*/  ISETP.NE.U32.AND P0, PT, RZ, UR6, PT ;  /* 0x00000006ff007c0c */ /* 0x000fc8000bf05070 */
[----:B------:R-:W-:-:S13]  /*0280*/  ISETP.NE.AND.EX P0, PT, RZ, UR7, PT, P0 ;  /* 0x00000007ff007c0c */ /* 0x000fda000bf05300 */
[----:B------:R-:W-:Y:S05]  /*0290*/  @!P0 BRA `(.L_x_3) ;  /* 0x0000000000108947 */ /* 0x000fea0003800000 */
[----:B------:R-:W2:Y:S01]  /*02a0*/  LDG.E R6, desc[UR54][R8.64] ;  /* 0x0000003608067981 */ /* 0x000ea2000c1e1900 */
[----:B------:R-:W-:Y:S01]  /*02b0*/  IMAD.MOV.U32 R10, RZ, RZ, 0x1 ;  /* 0x00000001ff0a7424 */ /* 0x000fe200078e00ff */
[----:B--2---:R-:W-:Y:S01]  /*02c0*/  FSETP.NEU.AND P3, PT, R6, RZ, PT ;  /* 0x000000ff0600720b */ /* 0x004fe20003f6d000 */
[----:B------:R-:W-:-:S12]  /*02d0*/  BRA `(.L_x_2) ;  /* 0x0000000000107947 */ /* 0x000fd80003800000 */
.L_x_3:
[----:B------:R-:W-:Y:S01]  /*02e0*/  ULDC UR6, c[0x0][0x580] ;  /* 0x0001600000067ab9 */ /* 0x000fe20000000800 */
[----:B------:R-:W-:Y:S01]  /*02f0*/  IMAD.MOV.U32 R10, RZ, RZ, 0x1 ;  /* 0x00000001ff0a7424 */ /* 0x000fe200078e00ff */
[----:B------:R-:W-:Y:S02]  /*0300*/  FSETP.NEU.AND P3, PT, RZ, UR6, PT ;  /* 0x00000006ff007c0b */ /* 0x000fe4000bf6d000 */
[----:B------:R-:W-:-:S11]  /*0310*/  CS2R R8, SRZ ;  /* 0x0000000000087805 */ /* 0x000fd6000001ff00 */
.L_x_2:
[----:B------:R-:W-:Y:S01]  /*0320*/  ISETP.NE.U32.AND P0, PT, R8, RZ, PT ;  /* 0x000000ff0800720c */ /* 0x000fe20003f05070 */
[----:B------:R-:W-:Y:S01]  /*0330*/  IMAD.MOV.U32 R6, RZ, RZ, 0x1 ;  /* 0x00000001ff067424 */ /* 0x000fe200078e00ff */
[----:B------:R-:W-:Y:S02]  /*0340*/  ISETP.NE.AND.EX P1, PT, RZ, UR5, PT, P1 ;  /* 0x00000005ff007c0c */ /* 0x000fe4000bf25310 */
[----:B------:R-:W-:-:S13]  /*0350*/  ISETP.NE.AND.EX P0, PT, R9, RZ, PT, P0 ;  /* 0x000000ff0900720c */ /* 0x000fda0003f05300 */
[----:B------:R-:W-:Y:S05]  /*0360*/  @P0 BRA P1, `(.L_x_4) ;  /* 0x0000000000300947 */ /* 0x000fea0000800000 */
[----:B------:R-:W-:Y:S02]  /*0370*/  ISETP.NE.U32.AND P1, PT, RZ, UR4, PT ;  /* 0x00000004ff007c0c */ /* 0x000fe4000bf25070 */
[----:B------:R-:W-:Y:S02]  /*0380*/  ISETP.NE.U32.AND P0, PT, R8, RZ, PT ;  /* 0x000000ff0800720c */ /* 0x000fe40003f05070 */
[----:B------:R-:W-:Y:S02]  /*0390*/  ISETP.NE.AND.EX P1, PT, RZ, UR5, PT, P1 ;  /* 0x00000005ff007c0c */ /* 0x000fe4000bf25310 */
[----:B------:R-:W-:Y:S02]  /*03a0*/  PRMT R6, R10, 0x9910, RZ ;  /* 0x000099100a067816 */ /* 0x000fe400000000ff */
[----:B------:R-:W-:Y:S02]  /*03b0*/  ISETP.NE.AND.EX P0, PT, R9, RZ, PT, P0 ;  /* 0x000000ff0900720c */ /* 0x000fe40003f05300 */
[----:B------:R-:W-:-:S02]  /*03c0*/  ISETP.NE.AND P4, PT, R6, RZ, PT ;  /* 0x000000ff0600720c */ /* 0x000fc40003f85270 */
[----:B------:R-:W-:Y:S02]  /*03d0*/  SEL R9, RZ, 0xffffffff, P3 ;  /* 0xffffffffff097807 */ /* 0x000fe40001800000 */
[----:B------:R-:W-:-:S04]  /*03e0*/  SEL R6, RZ, 0xffffffff, P0 ;  /* 0xffffffffff067807 */ /* 0x000fc80000000000 */
[----:B------:R-:W-:-:S04]  /*03f0*/  @P1 SEL R9, R6, R9, !P4 ;  /* 0x0000000906091207 */ /* 0x000fc80006000000 */
[----:B------:R-:W-:-:S04]  /*0400*/  LOP3.LUT R9, R9, 0x1, RZ, 0xc0, !PT ;  /* 0x0000000109097812 */ /* 0x000fc800078ec0ff */
[----:B------:R-:W-:-:S04]  /*0410*/  ISETP.NE.U32.AND P0, PT, R9, 0x1, PT ;  /* 0x000000010900780c */ /* 0x000fc80003f05070 */
[----:B------:R-:W-:-:S09]  /*0420*/  SEL R6, RZ, 0x1, !P0 ;  /* 0x00000001ff067807 */ /* 0x000fd20004000000 */
.L_x_4:
[----:B------:R-:W1:Y:S02]  /*0430*/  SHFL.IDX PT, R9, R2, RZ, 0x1f ;  /* 0x00001fff02097589 */ /* 0x000e6400000e0000 */
[----:B-1----:R-:W-:-:S13]  /*0440*/  ISETP.NE.AND P0, PT, R9, RZ, PT ;  /* 0x000000ff0900720c */ /* 0x002fda0003f05270 */
[----:B------:R-:W-:Y:S05]  /*0450*/  @P0 BRA `(.L_x_5) ;  /* 0x0000000000680947 */ /* 0x000fea0003800000 */
[----:B------:R-:W1:Y:S01]  /*0460*/  S2UR UR8, SR_CgaCtaId ;  /* 0x00000000000879c3 */ /* 0x000e620000008800 */
[----:B------:R-:W-:Y:S01]  /*0470*/  UMOV UR4, 0x400 ;  /* 0x0000040000047882 */ /* 0x000fe20000000000 */
[----:B------:R-:W-:Y:S01]  /*0480*/  UMOV UR5, 0x1 ;  /* 0x0000000100057882 */ /* 0x000fe20000000000 */
[----:B------:R-:W-:Y:S01]  /*0490*/  UMOV UR6, 0x4 ;  /* 0x0000000400067882 */ /* 0x000fe20000000000 */
[----:B------:R-:W-:Y:S01]  /*04a0*/  ELECT P0, URZ, PT ;  /* 0x00000000003f782f */ /* 0x000fe20003800000 */
[----:B------:R-:W-:-:S04]  /*04b0*/  UIADD3 UR6, -UR6, 0x100000, URZ ;  /* 0x0010000006067890 */ /* 0x000fc8000fffe13f */
[----:B------:R-:W-:Y:S02]  /*04c0*/  USHF.L.U32 UR7, UR6, 0xb, URZ ;  /* 0x0000000b06077899 */ /* 0x000fe4000800063f */
[----:B------:R-:W-:Y:S02]  /*04d0*/  USHF.L.U32 UR6, UR6, 0x1, URZ ;  /* 0x0000000106067899 */ /* 0x000fe4000800063f */
[----:B-1----:R-:W-:Y:S02]  /*04e0*/  ULEA UR8, UR8, UR4, 0x18 ;  /* 0x0000000408087291 */ /* 0x002fe4000f8ec03f */
[----:B------:R-:W-:-:S04]  /*04f0*/  UIADD3 UR4, -UR5, 0x100000, URZ ;  /* 0x0010000005047890 */ /* 0x000fc8000fffe13f */
[----:B------:R-:W-:Y:S02]  /*0500*/  USHF.L.U32 UR5, UR4, 0xb, URZ ;  /* 0x0000000b04057899 */ /* 0x000fe4000800063f */
[----:B------:R-:W-:Y:S01]  /*0510*/  USHF.L.U32 UR4, UR4, 0x1, URZ ;  /* 0x0000000104047899 */ /* 0x000fe2000800063f */
[----:B------:R-:W1:Y:S11]  /*0520*/  FENCE.VIEW.ASYNC.S ;  /* 0x00000000000073c6 */ /* 0x000e760000000000 */
[----:B-1----:R1:W2:Y:S01]  /*0530*/  SYNCS.EXCH.64 URZ, [UR8], UR4 ;  /* 0x00000004083f75b2 */ /* 0x0022a20008000100 */
[----:B------:R1:W3:Y:S01]  /*0540*/  SYNCS.EXCH.64 URZ, [UR8+0x30], UR6 ;  /* 0x00003006083f75b2 */ /* 0x0002e20008000100 */
[----:B------:R1:W4:Y:S01]  /*0550*/  SYNCS.EXCH.64 URZ, [UR8+0x8], UR4 ;  /* 0x00000804083f75b2 */ /* 0x0003220008000100 */
[----:B------:R1:W1:Y:S01]  /*0560*/  SYNCS.EXCH.64 URZ, [UR8+0x38], UR6 ;  /* 0x00003806083f75b2 */ /* 0x0002620008000100 */
        /* <DEDUP_REMOVED lines=8> */
[----:B------:R-:W-:Y:S01]  /*05f0*/  NOP ;  /* 0x0000000000007918 */ /* 0x000fe20000000000 */
.L_x_5:
[----:B------:R-:W5:Y:S01]  /*0600*/  SHFL.IDX PT, R8, R2, RZ, 0x1f ;  /* 0x00001fff02087589 */ /* 0x000f6200000e0000 */
[----:B------:R-:W-:Y:S01]  /*0610*/  NOP ;  /* 0x0000000000007918 */ /* 0x000fe20000000000 */
[----:B-----5:R-:W-:-:S13]  /*0620*/  ISETP.NE.AND P0, PT, R8, RZ, PT ;  /* 0x000000ff0800720c */ /* 0x020fda0003f05270 */
[----:B------:R-:W-:Y:S05]  /*0630*/  @P0 BRA `(.L_x_6) ;  /* 0x0000000000580947 */ /* 0x000fea0003800000 */
[----:B-1----:R-:W1:Y:S01]  /*0640*/  S2UR UR5, SR_CgaCtaId ;  /* 0x00000000000579c3 */ /* 0x002e620000008800 */
[----:B------:R-:W-:Y:S01]  /*0650*/  UMOV UR4, 0x400 ;  /* 0x0000040000047882 */ /* 0x000fe20000000000 */
[----:B------:R-:W-:Y:S01]  /*0660*/  UMOV UR6, 0x20 ;  /* 0x0000002000067882 */ /* 0x000fe20000000000 */
[----:B------:R-:W-:Y:S01]  /*0670*/  UMOV UR7, 0x100 ;  /* 0x0000010000077882 */ /* 0x000fe20000000000 */
[----:B------:R-:W-:Y:S01]  /*0680*/  ELECT P0, URZ, PT ;  /* 0x00000000003f782f */ /* 0x000fe20003800000 */
[----:B-1----:R-:W-:Y:S02]  /*0690*/  ULEA UR8, UR5, UR4, 0x18 ;  /* 0x0000000405087291 */ /* 0x002fe4000f8ec03f */
[----:B------:R-:W-:-:S04]  /*06a0*/  UIADD3 UR4, -UR6, 0x100000, URZ ;  /* 0x0010000006047890 */ /* 0x000fc8000fffe13f */
[----:B------:R-:W-:Y:S02]  /*06b0*/  USHF.L.U32 UR5, UR4, 0xb, URZ ;  /* 0x0000000b04057899 */ /* 0x000fe4000800063f */
[----:B------:R-:W-:Y:S02]  /*06c0*/  USHF.L.U32 UR4, UR4, 0x1, URZ ;  /* 0x0000000104047899 */ /* 0x000fe4000800063f */
[----:B------:R-:W-:-:S04]  /*06d0*/  UIADD3 UR6, -UR7, 0x100000, URZ ;  /* 0x0010000007067890 */ /* 0x000fc8000fffe13f */
[----:B------:R-:W-:Y:S02]  /*06e0*/  USHF.L.U32 UR7, UR6, 0xb, URZ ;  /* 0x0000000b06077899 */ /* 0x000fe4000800063f */
[----:B------:R-:W-:Y:S01]  /*06f0*/  USHF.L.U32 UR6, UR6, 0x1, URZ ;  /* 0x0000000106067899 */ /* 0x000fe2000800063f */
[----:B------:R-:W1:Y:S03]  /*0700*/  FENCE.VIEW.ASYNC.S ;  /* 0x00000000000073c6 */ /* 0x000e660000000000 */
[----:B-1----:R1:W1:Y:S08]  /*0710*/  SYNCS.EXCH.64 URZ, [UR8+0x60], UR4 ;  /* 0x00006004083f75b2 */ /* 0x0022700008000100 */
        /* <DEDUP_REMOVED lines=8> */
.L_x_6:
[----:B------:R-:W-:Y:S01]  /*07a0*/  SHF.R.S32.HI R11, RZ, 0x1f, R0 ;  /* 0x0000001fff0b7819 */ /* 0x000fe20000011400 */
[----:B------:R-:W5:Y:S01]  /*07b0*/  SHFL.IDX PT, R2, R2, RZ, 0x1f ;  /* 0x00001fff02027589 */ /* 0x000f6200000e0000 */
[----:B-1----:R-:W1:Y:S01]  /*07c0*/  S2UR UR8, SR_CTAID.X ;  /* 0x00000000000879c3 */ /* 0x002e620000002500 */
[----:B------:R-:W-:Y:S02]  /*07d0*/  ELECT P0, URZ, PT ;  /* 0x00000000003f782f */ /* 0x000fe40003800000 */
[----:B------:R-:W-:Y:S01]  /*07e0*/  LEA.HI R11, R11, R0, RZ, 0x7 ;  /* 0x000000000b0b7211 */ /* 0x000fe200078f38ff */
[----:B------:R-:W2:Y:S01]  /*07f0*/  S2R R8, SR_CTAID.Y ;  /* 0x0000000000087919 */ /* 0x000ea20000002600 */
[----:B------:R-:W-:Y:S01]  /*0800*/  SHF.R.S32.HI R10, RZ, 0x1f, R9 ;  /* 0x0000001fff0a7819 */ /* 0x000fe20000011409 */
[----:B------:R-:W-:Y:S01]  /*0810*/  ULDC UR4, c[0x0][0x150] ;  /* 0x0000540000047ab9 */ /* 0x000fe20000000800 */
[----:B------:R-:W-:Y:S01]  /*0820*/  LOP3.LUT R11, R11, 0xffffff80, RZ, 0xc0, !PT ;  /* 0xffffff800b0b7812 */ /* 0x000fe200078ec0ff */
[----:B------:R-:W-:Y:S01]  /*0830*/  IMAD.MOV.U32 R89, RZ, RZ, 0x1 ;  /* 0x00000001ff597424 */ /* 0x000fe200078e00ff */
[----:B------:R-:W-:Y:S01]  /*0840*/  LEA.HI R10, R10, R9, RZ, 0x2 ;  /* 0x000000090a0a7211 */ /* 0x000fe200078f10ff */
[----:B------:R-:W3:Y:S01]  /*0850*/  LDC R14, c[0x0][0x144] ;  /* 0x00005100ff0e7b82 */ /* 0x000ee20000000800 */
[----:B------:R-:W-:Y:S01]  /*0860*/  ISETP.NE.AND P4, PT, R3, RZ, PT ;  /* 0x000000ff0300720c */ /* 0x000fe20003f85270 */
[----:B------:R-:W-:Y:S01]  /*0870*/  IMAD.IADD R12, R0, 0x1, -R11 ;  /* 0x00000001000c7824 */ /* 0x000fe200078e0a0b */
[----:B------:R-:W-:Y:S01]  /*0880*/  LOP3.LUT R10, R10, 0x3ffffffc, RZ, 0xc0, !PT ;  /* 0x3ffffffc0a0a7812 */ /* 0x000fe200078ec0ff */
[----:B------:R-:W-:Y:S01]  /*0890*/  NOP ;  /* 0x0000000000007918 */ /* 0x000fe20000000000 */
[----:B------:R-:W-:Y:S01]  /*08a0*/  ISETP.NE.AND P5, PT, R7, RZ, PT ;  /* 0x000000ff0700720c */ /* 0x000fe20003fa5270 */
[----:B------:R-:W-:Y:S01]  /*08b0*/  UMOV UR37, 0x1 ;  /* 0x0000000100257882 */ /* 0x000fe20000000000 */
[----:B------:R-:W-:Y:S01]  /*08c0*/  SHF.R.S32.HI R11, RZ, 0x1f, R12 ;  /* 0x0000001fff0b7819 */ /* 0x000fe2000001140c */
[----:B------:R-:W-:-:S03]  /*08d0*/  IMAD.IADD R10, R9, 0x1, -R10 ;  /* 0x00000001090a7824 */ /* 0x000fc600078e0a0a */
[----:B------:R-:W-:Y:S02]  /*08e0*/  LEA.HI R11, R11, R12, RZ, 0x3 ;  /* 0x0000000c0b0b7211 */ /* 0x000fe400078f18ff */
[----:B-----5:R-:W-:Y:S02]  /*08f0*/  ISETP.NE.OR P0, PT, R2, RZ, !P0 ;  /* 0x000000ff0200720c */ /* 0x020fe40004705670 */
[----:B-1----:R-:W-:Y:S02]  /*0900*/  I2FP.F32.U32 R13, UR8 ;  /* 0x00000008000d7c45 */ /* 0x002fe40008201000 */
[--C-:B------:R-:W-:Y:S02]  /*0910*/  SHF.R.S32.HI R2, RZ, 0x3, R11.reuse ;  /* 0x00000003ff027819 */ /* 0x100fe4000001140b */
[----:B------:R-:W-:Y:S01]  /*0920*/  SHF.R.S32.HI R11, RZ, 0x1f, R11 ;  /* 0x0000001fff0b7819 */ /* 0x000fe2000001140b */
[----:B------:R-:W-:Y:S01]  /*0930*/  FMUL R13, R13, UR4 ;  /* 0x000000040d0d7c20 */ /* 0x000fe20008400000 */
[----:B------:R-:W-:-:S02]  /*0940*/  ULDC UR4, c[0x0][0x154] ;  /* 0x0000550000047ab9 */ /* 0x000fc40000000800 */
[----:B------:R-:W-:-:S03]  /*0950*/  LEA.HI R11, R11, R2, RZ, 0x2 ;  /* 0x000000020b0b7211 */ /* 0x000fc600078f10ff */
[----:B------:R-:W1:Y:S01]  /*0960*/  F2I.U32.TRUNC.NTZ R13, R13 ;  /* 0x0000000d000d7305 */ /* 0x000e62000020f000 */
[----:B------:R-:W-:Y:S01]  /*0970*/  LOP3.LUT R11, R11, 0xfffffffc, RZ, 0xc0, !PT ;  /* 0xfffffffc0b0b7812 */ /* 0x000fe200078ec0ff */
[----:B------:R-:W-:Y:S01]  /*0980*/  VOTEU.ALL UP0, P0 ;  /* 0x00000000003f7886 */ /* 0x000fe20000000000 */
[----:B------:R-:W-:-:S03]  /*0990*/  VOTEU.ALL UP1, P0 ;  /* 0x00000000003f7886 */ /* 0x000fc60000020000 */
[----:B------:R-:W-:Y:S01]  /*09a0*/  IMAD.IADD R11, R2, 0x1, -R11 ;  /* 0x00000001020b7824 */ /* 0x000fe200078e0a0b */
[----:B------:R-:W5:Y:S01]  /*09b0*/  @!UP0 S2UR UR7, SR_CgaCtaId ;  /* 0x00000000000789c3 */ /* 0x000f620000008800 */
[----:B------:R-:W-:-:S03]  /*09c0*/  @!UP0 UMOV UR6, 0x400 ;  /* 0x0000040000068882 */ /* 0x000fc60000000000 */
[----:B------:R-:W-:Y:S02]  /*09d0*/  LEA R88, R10, R11, 0x2 ;  /* 0x0000000b0a587211 */ /* 0x000fe400078e10ff */
[----:B--2---:R-:W-:Y:S02]  /*09e0*/  I2FP.F32.U32 R10, R8 ;  /* 0x00000008000a7245 */ /* 0x004fe40000201000 */
[----:B------:R-:W-:Y:S01]  /*09f0*/  LEA.HI R2, R88, R88, RZ, 0x1 ;  /* 0x0000005858027211 */ /* 0x000fe200078f08ff */
[----:B-1----:R-:W-:Y:S01]  /*0a00*/  IMAD.MOV R17, RZ, RZ, -R13 ;  /* 0x000000ffff117224 */ /* 0x002fe200078e0a0d */
[----:B------:R-:W1:Y:S01]  /*0a10*/  LDC R11, c[0x0][0x148] ;  /* 0x00005200ff0b7b82 */ /* 0x000e620000000800 */
[----:B------:R-:W-:Y:S01]  /*0a20*/  FMUL R15, R10, UR4 ;  /* 0x000000040a0f7c20 */ /* 0x000fe20008400000 */
[----:B------:R-:W-:Y:S01]  /*0a30*/  LOP3.LUT R13, R2, 0xfffffffe, RZ, 0xc0, !PT ;  /* 0xfffffffe020d7812 */ /* 0x000fe200078ec0ff */
[----:B---3--:R-:W-:Y:S01]  /*0a40*/  IMAD R10, R14, R17, UR8 ;  /* 0x000000080e0a7e24 */ /* 0x008fe2000f8e0211 */
[----:B------:R-:W-:-:S02]  /*0a50*/  UMOV UR4, 0x20 ;  /* 0x0000002000047882 */ /* 0x000fc40000000000 */
[----:B------:R-:W-:-:S04]  /*0a60*/  @!UP0 UIADD3 UR4, -UR4, 0x100000, URZ ;  /* 0x0010000004048890 */ /* 0x000fc8000fffe13f */
[----:B------:R-:W-:Y:S02]  /*0a70*/  @!UP0 USHF.L.U32 UR5, UR4, 0xb, URZ ;  /* 0x0000000b04058899 */ /* 0x000fe4000800063f */
[----:B------:R-:W-:Y:S01]  /*0a80*/  @!UP0 USHF.L.U32 UR4, UR4, 0x1, URZ ;  /* 0x0000000104048899 */ /* 0x000fe2000800063f */
[C---:B------:R-:W-:Y:S01]  /*0a90*/  IMAD.IADD R13, R88.reuse, 0x1, -R13 ;  /* 0x00000001580d7824 */ /* 0x040fe200078e0a0d */
[----:B------:R-:W2:Y:S01]  /*0aa0*/  F2I.U32.TRUNC.NTZ R15, R15 ;  /* 0x0000000f000f7305 */ /* 0x000ea2000020f000 */
[----:B------:R-:W3:Y:S03]  /*0ab0*/  LDC R14, c[0x0][0x140] ;  /* 0x00005000ff0e7b82 */ /* 0x000ee60000000800 */
[----:B------:R-:W-:Y:S01]  /*0ac0*/  ISETP.NE.AND P1, PT, R13, R10, PT ;  /* 0x0000000a0d00720c */ /* 0x000fe20003f25270 */
[----:B------:R-:W-:Y:S01]  /*0ad0*/  IMAD.SHL.U32 R13, R88, 0x4, RZ ;  /* 0x00000004580d7824 */ /* 0x000fe200078e00ff */
[----:B-----5:R-:W-:Y:S01]  /*0ae0*/  @!UP0 ULEA UR6, UR7, UR6, 0x18 ;  /* 0x0000000607068291 */ /* 0x020fe2000f8ec03f */
[----:B------:R-:W-:Y:S01]  /*0af0*/  VOTEU.ALL UP0, P0 ;  /* 0x00000000003f7886 */ /* 0x000fe20000000000 */
[----:B------:R-:W-:-:S02]  /*0b00*/  LOP3.LUT P0, RZ, R12, 0x7, RZ, 0xc0, !PT ;  /* 0x000000070cff7812 */ /* 0x000fc4000780c0ff */
[----:B------:R-:W-:Y:S01]  /*0b10*/  LOP3.LUT R88, R88, 0xc, R13, 0x78, !PT ;  /* 0x0000000c58587812 */ /* 0x000fe200078e780d */
[----:B--2---:R-:W-:-:S03]  /*0b20*/  IMAD.MOV R24, RZ, RZ, -R15 ;  /* 0x000000ffff187224 */ /* 0x004fc600078e0a0f */
[----:B------:R-:W-:-:S03]  /*0b30*/  ISETP.LT.U32.AND P0, PT, R88, 0x2, !P0 ;  /* 0x000000025800780c */ /* 0x000fc60004701070 */
[----:B------:R-:W-:Y:S01]  /*0b40*/  @P1 LEA.HI R2, R88, R88, RZ, 0x1 ;  /* 0x0000005858021211 */ /* 0x000fe200078f08ff */
[----:B-1----:R-:W-:Y:S01]  /*0b50*/  IMAD R13, R11, R24, R8 ;  /* 0x000000180b0d7224 */ /* 0x002fe200078e0208 */
[----:B------:R-:W1:Y:S02]  /*0b60*/  FENCE.VIEW.ASYNC.S ;  /* 0x00000000000073c6 */ /* 0x000e640000000000 */
[----:B-1----:R1:W2:Y:S01]  /*0b70*/  @!UP0 SYNCS.EXCH.64 URZ, [UR6+0xa0], UR4 ;  /* 0x0000a004063f85b2 */ /* 0x0022a20008000100 */
[----:B------:R-:W-:Y:S02]  /*0b80*/  @P1 SHF.R.S32.HI R2, RZ, 0x1, R2 ;  /* 0x00000001ff021819 */ /* 0x000fe40000011402 */
[----:B---3--:R-:W-:Y:S01]  /*0b90*/  ISETP.EQ.U32.AND P3, PT, R14, 0x1, PT ;  /* 0x000000010e00780c */ /* 0x008fe20003f62070 */
[----:B------:R-:W-:Y:S01]  /*0ba0*/  VIADD R14, R7, 0xffffffff ;  /* 0xffffffff070e7836 */ /* 0x000fe20000000000 */
[----:B------:R-:W-:Y:S02]  /*0bb0*/  @P1 ISETP.NE.AND P6, PT, R2, R13, PT ;  /* 0x0000000d0200120c */ /* 0x000fe40003fc5270 */
[----:B------:R-:W-:-:S02]  /*0bc0*/  SEL R2, RZ, 0x1, !P0 ;  /* 0x00000001ff027807 */ /* 0x000fc40004000000 */
[----:B------:R-:W-:Y:S02]  /*0bd0*/  @P1 SEL R89, RZ, 0x1, P6 ;  /* 0x00000001ff591807 */ /* 0x000fe40003000000 */
[C---:B------:R-:W-:Y:S02]  /*0be0*/  ISETP.EQ.OR P1, PT, R3.reuse, 0x3, !P4 ;  /* 0x000000030300780c */ /* 0x040fe40006722670 */
[----:B------:R-:W-:Y:S01]  /*0bf0*/  ISETP.EQ.AND P6, PT, R3, 0x2, !P5 ;  /* 0x000000020300780c */ /* 0x000fe20006fc2270 */
[----:B------:R1:W3:Y:S01]  /*0c00*/  @!UP1 SYNCS.EXCH.64 URZ, [UR6+0xa8], UR4 ;  /* 0x0000a804063f95b2 */ /* 0x0002e20008000100 */
[----:B------:R-:W-:Y:S01]  /*0c10*/  ISETP.EQ.AND P1, PT, R7, RZ, P1 ;  /* 0x000000ff0700720c */ /* 0x000fe20000f22270 */
[----:B------:R-:W-:Y:S01]  /*0c20*/  NOP ;  /* 0x0000000000007918 */ /* 0x000fe20000000000 */
[----:B------:R-:W-:Y:S02]  /*0c30*/  ISETP.GE.U32.AND P0, PT, R14, 0x2, PT ;  /* 0x000000020e00780c */ /* 0x000fe40003f06070 */
[----:B------:R-:W-:-:S02]  /*0c40*/  SEL R18, RZ, 0x1, !P6 ;  /* 0x00000001ff127807 */ /* 0x000fc40007000000 */
[----:B------:R-:W-:Y:S02]  /*0c50*/  SEL R19, RZ, 0x1, !P1 ;  /* 0x00000001ff137807 */ /* 0x000fe40004800000 */
[----:B------:R-:W-:Y:S02]  /*0c60*/  LOP3.LUT R89, R89, R2, RZ, 0xc0, !PT ;  /* 0x0000000259597212 */ /* 0x000fe400078ec0ff */
[----:B------:R-:W-:Y:S02]  /*0c70*/  SEL R18, R18, 0x2, P0 ;  /* 0x0000000212127807 */ /* 0x000fe40000000000 */
[----:B------:R-:W-:Y:S01]  /*0c80*/  SEL R19, R19, 0x2, P0 ;  /* 0x0000000213137807 */ /* 0x000fe20000000000 */
[----:B-12---:R-:W-:Y:S06]  /*0c90*/  @!P3 BRA `(.L_x_7) ;  /* 0x000000000008b947 */ /* 0x006fec0003800000 */
[----:B---34-:R-:W-:Y:S01]  /*0ca0*/  UCGABAR_ARV ;  /* 0x00000000000079c7 */ /* 0x018fe20008000000 */
[----:B------:R-:W-:Y:S05]  /*0cb0*/  BRA `(.L_x_8) ;  /* 0x0000000000047947 */ /* 0x000fea0003800000 */
.L_x_7:
[----:B---34-:R-:W-:Y:S01]  /*0cc0*/  NOP ;  /* 0x0000000000007918 */ /* 0x018fe20000000000 */
.L_x_8:
[----:B------:R-:W1:Y:S01]  /*0cd0*/  LDC R2, c[0x0][0x904] ;  /* 0x00024100ff027b82 */ /* 0x000e620000000800 */
[----:B------:R-:W-:Y:S02]  /*0ce0*/  IMAD.U32 R12, RZ, RZ, UR8 ;  /* 0x00000008ff0c7e24 */ /* 0x000fe4000f8e00ff */
[----:B------:R-:W-:Y:S01]  /*0cf0*/  IMAD.MOV.U32 R13, RZ, RZ, RZ ;  /* 0x000000ffff0d7224 */ /* 0x000fe200078e00ff */
[----:B-1----:R-:W-:-:S04]  /*0d00*/  ISETP.NE.AND P1, PT, R2, 0x1, PT ;  /* 0x000000010200780c */ /* 0x002fc80003f25270 */
[----:B------:R-:W-:-:S09]  /*0d10*/  P2R R7, PR, RZ, 0x2 ;  /* 0x00000002ff077803 */ /* 0x000fd20000000000 */
[----:B------:R-:W1:Y:S01]  /*0d20*/  @P1 LDC R17, c[0x0][0x10] ;  /* 0x00000400ff111b82 */ /* 0x000e620000000800 */
[----:B------:R-:W-:Y:S01]  /*0d30*/  @P1 IMAD.MOV.U32 R9, RZ, RZ, RZ ;  /* 0x000000ffff091224 */ /* 0x000fe200078e00ff */
[----:B------:R-:W-:-:S06]  /*0d40*/  @P1 MOV R15, RZ ;  /* 0x000000ff000f1202 */ /* 0x000fcc0000000f00 */
[----:B------:R-:W2:Y:S01]  /*0d50*/  @!P1 LDC R7, c[0x0][0xc] ;  /* 0x00000300ff079b82 */ /* 0x000ea20000000800 */
[----:B------:R-:W-:Y:S01]  /*0d60*/  ULDC UR4, c[0x0][0xc] ;  /* 0x0000030000047ab9 */ /* 0x000fe20000000800 */
[----:B------:R-:W-:Y:S01]  /*0d70*/  ULDC UR5, c[0x0][0x10] ;  /* 0x0000040000057ab9 */ /* 0x000fe20000000800 */
[----:B------:R-:W-:Y:S01]  /*0d80*/  ULDC UR6, c[0x0][0x14] ;  /* 0x0000050000067ab9 */ /* 0x000fe20000000800 */
[----:B------:R-:W-:-:S04]  /*0d90*/  UIMAD.WIDE.U32 UR4, UR4, UR5, URZ ;  /* 0x00000005040472a5 */ /* 0x000fc8000f8e003f */
[----:B------:R-:W-:Y:S02]  /*0da0*/  UIMAD.WIDE.U32 UR52, UR4, UR6, URZ ;  /* 0x00000006043472a5 */ /* 0x000fe4000f8e003f */
[----:B------:R-:W-:-:S04]  /*0db0*/  UIMAD UR38, UR5, UR6, URZ ;  /* 0x00000006052672a4 */ /* 0x000fc8000f8e023f */
[----:B------:R-:W-:Y:S01]  /*0dc0*/  UIADD3 UR38, UR53, UR38, URZ ;  /* 0x0000002635267290 */ /* 0x000fe2000fffe03f */
[----:B-1----:R-:W-:-:S04]  /*0dd0*/  @P1 IMAD.WIDE.U32 R16, R17, UR8, R8 ;  /* 0x0000000811101c25 */ /* 0x002fc8000f8e0008 */
[----:B------:R-:W-:Y:S02]  /*0de0*/  @P1 IMAD.IADD R17, R17, 0x1, R15 ;  /* 0x0000000111111824 */ /* 0x000fe400078e020f */
[----:B--2---:R-:W-:-:S04]  /*0df0*/  @!P1 IMAD.WIDE.U32 R12, R8, R7, R12 ;  /* 0x00000007080c9225 */ /* 0x004fc800078e000c */
[----:B------:R-:W-:Y:S02]  /*0e00*/  @!P1 IMAD.MOV.U32 R16, RZ, RZ, R12 ;  /* 0x000000ffff109224 */ /* 0x000fe400078e000c */
[----:B------:R-:W-:Y:S01]  /*0e10*/  @!P1 IMAD.MOV.U32 R17, RZ, RZ, R13 ;  /* 0x000000ffff119224 */ /* 0x000fe200078e000d */
[----:B------:R-:W-:Y:S06]  /*0e20*/  @!P3 BRA `(.L_x_9) ;  /* 0x00000000000cb947 */ /* 0x000fec0003800000 */
[----:B------:R-:W-:Y:S01]  /*0e30*/  UCGABAR_WAIT ;  /* 0x0000000000007dc7 */ /* 0x000fe20008000000 */
[----:B------:R-:W-:Y:S01]  /*0e40*/  CCTL.IVALL ;  /* 0x00000000ff00798f */ /* 0x000fe20002000000 */
[----:B------:R-:W-:Y:S05]  /*0e50*/  BRA `(.L_x_10) ;  /* 0x0000000000047947 */ /* 0x000fea0003800000 */
.L_x_9:
[----:B------:R-:W-:Y:S06]  /*0e60*/  BAR.SYNC.DEFER_BLOCKING 0x0 ;  /* 0x0000000000007b1d */ /* 0x000fec0000010000 */
.L_x_10:
[----:B------:R-:W1:Y:S01]  /*0e70*/  S2UR UR36, SR_CgaCtaId ;  /* 0x00000000002479c3 */ /* 0x000e620000008800 */
[----:B------:R-:W-:Y:S04]  /*0e80*/  BSSY B6, `(.L_x_11) ;  /* 0x00006a2000067945 */ /* 0x000fe80003800000 */
[----:B------:R-:W-:Y:S05]  /*0e90*/  @!P5 BRA `(.L_x_12) ;  /* 0x000000400050d947 */ /* 0x000fea0003800000 */
[----:B------:R-:W-:-:S13]  /*0ea0*/  ISETP.GT.U32.AND P0, PT, R14, 0x1, PT ;  /* 0x000000010e00780c */ /* 0x000fda0003f04070 */
[----:B------:R-:W-:Y:S05]  /*0eb0*/  @P0 BRA `(.L_x_13) ;  /* 0x0000006800780947 */ /* 0x000fea0003800000 */
[----:B------:R-:W-:Y:S01]  /*0ec0*/  ULDC.64 UR4, c[0x0][0x8f8] ;  /* 0x00023e0000047ab9 */ /* 0x000fe20000000a00 */
[----:B------:R-:W-:Y:S01]  /*0ed0*/  UMOV UR47, 0xffffffff ;  /* 0xffffffff002f7882 */ /* 0x000fe20000000000 */
[----:B------:R-:W-:Y:S01]  /*0ee0*/  ISETP.GE.U32.AND P0, PT, R16, UR4, PT ;  /* 0x0000000410007c0c */ /* 0x000fe2000bf06070 */
[----:B------:R-:W-:Y:S01]  /*0ef0*/  IMAD.MOV.U32 R22, RZ, RZ, -0x1 ;  /* 0xffffffffff167424 */ /* 0x000fe200078e00ff */
[----:B------:R-:W-:Y:S01]  /*0f00*/  PRMT R90, RZ, 0x7610, R90 ;  /* 0x00007610ff5a7816 */ /* 0x000fe2000000005a */
[----:B------:R-:W-:Y:S01]  /*0f10*/  IMAD.MOV.U32 R23, RZ, RZ, -0x1 ;  /* 0xffffffffff177424 */ /* 0x000fe200078e00ff */
[----:B------:R-:W-:Y:S02]  /*0f20*/  ISETP.GE.U32.AND.EX P0, PT, R17, UR5, PT, P0 ;  /* 0x0000000511007c0c */ /* 0x000fe4000bf06100 */
[----:B------:R-:W-:-:S11]  /*0f30*/  PRMT R3, RZ, 0x7610, R3 ;  /* 0x00007610ff037816 */ /* 0x000fd60000000003 */
[----:B------:R-:W-:Y:S05]  /*0f40*/  @P0 BRA `(.L_x_14) ;  /* 0x0000000400280947 */ /* 0x000fea0003800000 */
[----:B------:R-:W2:Y:S01]  /*0f50*/  LDC.64 R20, c[0x0][0x8d0] ;  /* 0x00023400ff147b82 */ /* 0x000ea20000000a00 */
[----:B------:R-:W-:Y:S02]  /*0f60*/  IMAD.MOV.U32 R4, RZ, RZ, R16 ;  /* 0x000000ffff047224 */ /* 0x000fe400078e0010 */
[----:B------:R-:W-:-:S05]  /*0f70*/  IMAD.MOV.U32 R5, RZ, RZ, R17 ;  /* 0x000000ffff057224 */ /* 0x000fca00078e0011 */
[----:B------:R-:W3:Y:S08]  /*0f80*/  LDC R14, c[0x0][0x8d8] ;  /* 0x00023600ff0e7b82 */ /* 0x000ef00000000800 */
[----:B------:R-:W4:Y:S01]  /*0f90*/  LDC.64 R22, c[0x0][0x8c8] ;  /* 0x00023200ff167b82 */ /* 0x000f220000000a00 */
[----:B--2---:R-:W-:-:S04]  /*0fa0*/  ISETP.NE.U32.AND P0, PT, R20, RZ, PT ;  /* 0x000000ff1400720c */ /* 0x004fc80003f05070 */
[----:B------:R-:W-:-:S13]  /*0fb0*/  ISETP.NE.AND.EX P0, PT, R21, RZ, PT, P0 ;  /* 0x000000ff1500720c */ /* 0x000fda0003f05300 */
[----:B---34-:R-:W-:Y:S05]  /*0fc0*/  @!P0 BRA `(.L_x_15) ;  /* 0x0000000000288947 */ /* 0x018fea0003800000 */
[----:B------:R-:W2:Y:S02]  /*0fd0*/  LDC R3, c[0x0][0x8dc] ;  /* 0x00023700ff037b82 */ /* 0x000ea40000000800 */
[----:B--2---:R-:W-:-:S05]  /*0fe0*/  IADD3 R3, P0, R16, R3, RZ ;  /* 0x0000000310037210 */ /* 0x004fca0007f1e0ff */
[----:B------:R-:W-:-:S04]  /*0ff0*/  IMAD.X R15, RZ, RZ, R17, P0 ;  /* 0x000000ffff0f7224 */ /* 0x000fc800000e0611 */
[----:B------:R-:W-:-:S04]  /*1000*/  IMAD.WIDE.U32 R4, R15, R20, RZ ;  /* 0x000000140f047225 */ /* 0x000fc800078e00ff */
[----:B------:R-:W-:-:S04]  /*1010*/  IMAD.WIDE.U32 R6, P0, R3, R21, R4 ;  /* 0x0000001503067225 */ /* 0x000fc80007800004 */
[----:B------:R-:W-:Y:S01]  /*1020*/  IMAD.WIDE.U32 R4, R3, R20, RZ ;  /* 0x0000001403047225 */ /* 0x000fe200078e00ff */
[----:B------:R-:W-:-:S03]  /*1030*/  MOV R12, R7 ;  /* 0x00000007000c7202 */ /* 0x000fc60000000f00 */
[----:B------:R-:W-:Y:S01]  /*1040*/  IMAD.X R13, RZ, RZ, RZ, P0 ;  /* 0x000000ffff0d7224 */ /* 0x000fe200000e06ff */
[----:B------:R-:W-:-:S05]  /*1050*/  IADD3 RZ, P0, R5, R6, RZ ;  /* 0x0000000605ff7210 */ /* 0x000fca0007f1e0ff */
[----:B------:R-:W-:-:S08]  /*1060*/  IMAD.WIDE.U32.X R4, R15, R21, R12, P0 ;  /* 0x000000150f047225 */ /* 0x000fd000000e040c */
.L_x_15:
[----:B------:R-:W2:Y:S01]  /*1070*/  LDC.64 R26, c[0x0][0x8e8] ;  /* 0x00023a00ff1a7b82 */ /* 0x000ea20000000a00 */
[-CC-:B------:R-:W-:Y:S01]  /*1080*/  SHF.R.U64 R25, R4, R14.reuse, R5.reuse ;  /* 0x0000000e04197219 */ /* 0x180fe20000001205 */
[----:B------:R-:W-:Y:S01]  /*1090*/  ULDC UR4, c[0x0][0x900] ;  /* 0x0002400000047ab9 */ /* 0x000fe20000000800 */
[----:B------:R-:W-:Y:S02]  /*10a0*/  SHF.R.U32.HI R3, RZ, R14, R5 ;  /* 0x0000000eff037219 */ /* 0x000fe40000011605 */
[----:B------:R-:W-:-:S03]  /*10b0*/  IADD3 R7, P0, RZ, -R25, RZ ;  /* 0x80000019ff077210 */ /* 0x000fc60007f1e0ff */
[----:B------:R-:W3:Y:S02]  /*10c0*/  LDC R20, c[0x0][0x8c0] ;  /* 0x00023000ff147b82 */ /* 0x000ee40000000800 */
[----:B------:R-:W-:Y:S02]  /*10d0*/  IMAD.X R3, RZ, RZ, ~R3, P0 ;  /* 0x000000ffff037224 */ /* 0x000fe400000e0e03 */
[----:B------:R-:W-:-:S04]  /*10e0*/  IMAD.WIDE.U32 R4, R7, R22, R16 ;  /* 0x0000001607047225 */ /* 0x000fc800078e0010 */
[----:B------:R-:W4:Y:S01]  /*10f0*/  LDC R14, c[0x0][0x8b0] ;  /* 0x00022c00ff0e7b82 */ /* 0x000f220000000800 */
[----:B------:R-:W-:-:S04]  /*1100*/  IMAD R6, R3, R22, RZ ;  /* 0x0000001603067224 */ /* 0x000fc800078e02ff */
[----:B------:R-:W-:Y:S02]  /*1110*/  IMAD R3, R7, R23, R6 ;  /* 0x0000001707037224 */ /* 0x000fe400078e0206 */
[----:B------:R-:W-:Y:S01]  /*1120*/  IMAD R23, R11, R24, R8 ;  /* 0x000000180b177224 */ /* 0x000fe200078e0208 */
[----:B------:R-:W1:Y:S01]  /*1130*/  LDC R22, c[0x0][0x8a8] ;  /* 0x00022a00ff167b82 */ /* 0x000e620000000800 */
[----:B------:R-:W-:Y:S01]  /*1140*/  IMAD.IADD R3, R5, 0x1, R3 ;  /* 0x0000000105037824 */ /* 0x000fe200078e0203 */
[----:B--2---:R-:W-:-:S04]  /*1150*/  ISETP.NE.U32.AND P0, PT, R26, RZ, PT ;  /* 0x000000ff1a00720c */ /* 0x004fc80003f05070 */
[----:B------:R-:W-:Y:S02]  /*1160*/  ISETP.NE.AND.EX P0, PT, R27, RZ, PT, P0 ;  /* 0x000000ff1b00720c */ /* 0x000fe40003f05300 */
[----:B------:R-:W2:Y:S01]  /*1170*/  LDC R13, c[0x0][0x8f0] ;  /* 0x00023c00ff0d7b82 */ /* 0x000ea20000000800 */
[-CC-:B---3--:R-:W-:Y:S02]  /*1180*/  SHF.R.U64 R12, R4, R20.reuse, R3.reuse ;  /* 0x00000014040c7219 */ /* 0x188fe40000001203 */
[----:B------:R-:W-:-:S05]  /*1190*/  SHF.R.U32.HI R3, RZ, R20, R3 ;  /* 0x00000014ff037219 */ /* 0x000fca0000011603 */
[----:B------:R-:W3:Y:S01]  /*11a0*/  LDC R15, c[0x0][0x8e0] ;  /* 0x00023800ff0f7b82 */ /* 0x000ee20000000800 */
[-CC-:B----4-:R-:W-:Y:S02]  /*11b0*/  SHF.R.U64 R20, R12, R14.reuse, R3.reuse ;  /* 0x0000000e0c147219 */ /* 0x190fe40000001203 */
[----:B------:R-:W-:Y:S01]  /*11c0*/  SHF.R.U32.HI R4, RZ, R14, R3 ;  /* 0x0000000eff047219 */ /* 0x000fe20000011603 */
[----:B------:R-:W-:-:S03]  /*11d0*/  IMAD.MOV.U32 R3, RZ, RZ, -0x1 ;  /* 0xffffffffff037424 */ /* 0x000fc600078e00ff */
[--C-:B------:R-:W-:Y:S01]  /*11e0*/  SHF.R.U64 R14, R20, UR4, R4.reuse ;  /* 0x00000004140e7c19 */ /* 0x100fe20008001204 */
[----:B------:R-:W4:Y:S01]  /*11f0*/  LDC R21, c[0x0][0x8b8] ;  /* 0x00022e00ff157b82 */ /* 0x000f220000000800 */
[----:B------:R-:W-:Y:S02]  /*1200*/  SHF.L.U32 R3, R3, UR4, RZ ;  /* 0x0000000403037c19 */ /* 0x000fe400080006ff */
[----:B------:R-:W-:Y:S01]  /*1210*/  SHF.R.U32.HI R5, RZ, UR4, R4 ;  /* 0x00000004ff057c19 */ /* 0x000fe20008011604 */
[----:B------:R-:W-:Y:S01]  /*1220*/  IMAD.MOV.U32 R4, RZ, RZ, R14 ;  /* 0x000000ffff047224 */ /* 0x000fe200078e000e */
[----:B------:R-:W-:Y:S01]  /*1230*/  LOP3.LUT R3, RZ, R3, RZ, 0x33, !PT ;  /* 0x00000003ff037212 */ /* 0x000fe200078e33ff */
[----:B-1----:R-:W-:Y:S06]  /*1240*/  @!P0 BRA `(.L_x_16) ;  /* 0x0000000000288947 */ /* 0x002fec0003800000 */
[----:B------:R-:W1:Y:S02]  /*1250*/  LDC R9, c[0x0][0x8f4] ;  /* 0x00023d00ff097b82 */ /* 0x000e640000000800 */
[----:B-1----:R-:W-:-:S05]  /*1260*/  IADD3 R9, P0, R14, R9, RZ ;  /* 0x000000090e097210 */ /* 0x002fca0007f1e0ff */
[----:B------:R-:W-:-:S04]  /*1270*/  IMAD.X R11, RZ, RZ, R5, P0 ;  /* 0x000000ffff0b7224 */ /* 0x000fc800000e0605 */
[----:B------:R-:W-:-:S04]  /*1280*/  IMAD.WIDE.U32 R4, R11, R26, RZ ;  /* 0x0000001a0b047225 */ /* 0x000fc800078e00ff */
[----:B------:R-:W-:-:S04]  /*1290*/  IMAD.WIDE.U32 R6, P0, R9, R27, R4 ;  /* 0x0000001b09067225 */ /* 0x000fc80007800004 */
[----:B------:R-:W-:-:S04]  /*12a0*/  IMAD.WIDE.U32 R4, R9, R26, RZ ;  /* 0x0000001a09047225 */ /* 0x000fc800078e00ff */
[----:B------:R-:W-:Y:S01]  /*12b0*/  IMAD.X R9, RZ, RZ, RZ, P0 ;  /* 0x000000ffff097224 */ /* 0x000fe200000e06ff */
[----:B------:R-:W-:Y:S01]  /*12c0*/  IADD3 RZ, P0, R5, R6, RZ ;  /* 0x0000000605ff7210 */ /* 0x000fe20007f1e0ff */
[----:B------:R-:W-:-:S04]  /*12d0*/  IMAD.MOV.U32 R8, RZ, RZ, R7 ;  /* 0x000000ffff087224 */ /* 0x000fc800078e0007 */
[----:B------:R-:W-:-:S08]  /*12e0*/  IMAD.WIDE.U32.X R4, R11, R27, R8, P0 ;  /* 0x0000001b0b047225 */ /* 0x000fd000000e0408 */
.L_x_16:
[----:B--2---:R-:W-:Y:S01]  /*12f0*/  SHF.R.U64 R4, R4, R13, R5 ;  /* 0x0000000d04047219 */ /* 0x004fe20000001205 */
[----:B------:R-:W-:Y:S01]  /*1300*/  USHF.L.U32 UR4, UR37, UR4, URZ ;  /* 0x0000000425047299 */ /* 0x000fe2000800063f */
[----:B------:R-:W-:Y:S01]  /*1310*/  LOP3.LUT R3, R20, R3, RZ, 0xc0, !PT ;  /* 0x0000000314037212 */ /* 0x000fe200078ec0ff */
[----:B------:R-:W-:Y:S01]  /*1320*/  VIADD R5, R22, 0xffffffff ;  /* 0xffffffff16057836 */ /* 0x000fe20000000000 */
[----:B------:R-:W-:Y:S01]  /*1330*/  SEL R10, R10, R23, !P1 ;  /* 0x000000170a0a7207 */ /* 0x000fe20004800000 */
[----:B------:R-:W-:Y:S01]  /*1340*/  IMAD.MOV R6, RZ, RZ, -R4 ;  /* 0x000000ffff067224 */ /* 0x000fe200078e0a04 */
[----:B------:R-:W-:Y:S01]  /*1350*/  R2UR UR47, R25 ;  /* 0x00000000192f72ca */ /* 0x000fe200000e0000 */
[----:B------:R-:W-:Y:S01]  /*1360*/  IMAD R7, R4, UR4, R3 ;  /* 0x0000000404077c24 */ /* 0x000fe2000f8e0203 */
[----:B------:R-:W-:Y:S01]  /*1370*/  LOP3.LUT R5, R12, R5, RZ, 0xc0, !PT ;  /* 0x000000050c057212 */ /* 0x000fe200078ec0ff */
[----:B---3--:R-:W-:Y:S01]  /*1380*/  IMAD R3, R6, R15, R14 ;  /* 0x0000000f06037224 */ /* 0x008fe200078e020e */
[----:B------:R-:W-:Y:S01]  /*1390*/  MOV R4, 0x1 ;  /* 0x0000000100047802 */ /* 0x000fe20000000f00 */
[----:B----4-:R-:W-:-:S02]  /*13a0*/  IMAD R10, R7, R21, R10 ;  /* 0x00000015070a7224 */ /* 0x010fc400078e020a */
[----:B------:R-:W-:-:S05]  /*13b0*/  IMAD R3, R3, R22, R5 ;  /* 0x0000001603037224 */ /* 0x000fca00078e0205 */
[----:B------:R-:W-:Y:S02]  /*13c0*/  SEL R23, R3, R10, !P1 ;  /* 0x0000000a03177207 */ /* 0x000fe40004800000 */
[----:B------:R-:W-:Y:S02]  /*13d0*/  SEL R22, R10, R3, !P1 ;  /* 0x000000030a167207 */ /* 0x000fe40004800000 */
[----:B------:R-:W-:-:S07]  /*13e0*/  PRMT R3, R4, 0x7610, R3 ;  /* 0x0000761004037816 */ /* 0x000fce0000000003 */
.L_x_14:
[----:B------:R-:W-:-:S08]  /*13f0*/  NOP ;  /* 0x0000000000007918 */ /* 0x000fd00000000000 */
[----:B------:R-:W2:Y:S02]  /*1400*/  USETMAXREG.TRY_ALLOC.CTAPOOL UP0, 0xe8 ;  /* 0x000000e8000079c8 */ /* 0x000ea40008000600 */
[----:B--2---:R-:W-:-:S13]  /*1410*/  PLOP3.LUT P0, PT, PT, PT, UP0, 0x80, 0x0 ;  /* 0x000000000000781c */ /* 0x004fda0003f0f008 */
[----:B------:R-:W-:Y:S05]  /*1420*/  @!P0 BRA `(.L_x_14) ;  /* 0xfffffffc00f08947 */ /* 0x000fea000383ffff */
[----:B------:R-:W-:Y:S02]  /*1430*/  ULDC.64 UR4, c[0x0][0x590] ;  /* 0x0001640000047ab9 */ /* 0x000fe40000000a00 */
[----:B------:R-:W-:Y:S02]  /*1440*/  IMAD.U32 R103, RZ, RZ, UR4 ;  /* 0x00000004ff677e24 */ /* 0x000fe4000f8e00ff */
[----:B------:R-:W-:-:S03]  /*1450*/  IMAD.U32 R104, RZ, RZ, UR5 ;  /* 0x00000005ff687e24 */ /* 0x000fc6000f8e00ff */
[----:B------:R-:W-:-:S04]  /*1460*/  ISETP.NE.U32.AND P1, PT, R103, RZ, PT ;  /* 0x000000ff6700720c */ /* 0x000fc80003f25070 */
[----:B------:R-:W-:-:S13]  /*1470*/  ISETP.NE.AND.EX P0, PT, R104, RZ, PT, P1 ;  /* 0x000000ff6800720c */ /* 0x000fda0003f05310 */
[----:B------:R-:W-:Y:S05]  /*1480*/  @P0 BRA `(.L_x_17) ;  /* 0x00000000002c0947 */ /* 0x000fea0003800000 */
[----:B------:R-:W-:Y:S02]  /*1490*/  ULDC.64 UR4, c[0x0][0x588] ;  /* 0x0001620000047ab9 */ /* 0x000fe40000000a00 */
[----:B------:R-:W-:-:S04]  /*14a0*/  ISETP.NE.U32.AND P0, PT, RZ, UR4, PT ;  /* 0x00000004ff007c0c */ /* 0x000fc8000bf05070 */
[----:B------:R-:W-:-:S13]  /*14b0*/  ISETP.NE.AND.EX P0, PT, RZ, UR5, PT, P0 ;  /* 0x00000005ff007c0c */ /* 0x000fda000bf05300 */
[----:B------:R-:W-:Y:S05]  /*14c0*/  @!P0 BRA `(.L_x_18) ;  /* 0x0000000000108947 */ /* 0x000fea0003800000 */
[----:B------:R-:W2:Y:S02]  /*14d0*/  LDC.64 R4, c[0x0][0x588] ;  /* 0x00016200ff047b82 */ /* 0x000ea40000000a00 */
[----:B--2---:R2:W5:Y:S01]  /*14e0*/  LDG.E R91, desc[UR54][R4.64] ;  /* 0x00000036045b7981 */ /* 0x004562000c1e1900 */
[----:B------:R-:W-:Y:S01]  /*14f0*/  IMAD.MOV.U32 R90, RZ, RZ, 0x1 ;  /* 0x00000001ff5a7424 */ /* 0x000fe200078e00ff */
[----:B------:R-:W-:Y:S06]  /*1500*/  BRA `(.L_x_17) ;  /* 0x00000000000c7947 */ /* 0x000fec0003800000 */
.L_x_18:
[----:B------:R-:W-:Y:S01]  /*1510*/  ULDC UR4, c[0x0][0x580] ;  /* 0x0001600000047ab9 */ /* 0x000fe20000000800 */
[----:B------:R-:W-:Y:S02]  /*1520*/  IMAD.MOV.U32 R90, RZ, RZ, 0x1 ;  /* 0x00000001ff5a7424 */ /* 0x000fe400078e00ff */
[----:B------:R-:W-:-:S07]  /*1530*/  IMAD.U32 R91, RZ, RZ, UR4 ;  /* 0x00000004ff5b7e24 */ /* 0x000fce000f8e00ff */
.L_x_17:
[----:B------:R-:W-:Y:S02]  /*1540*/  ULDC.64 UR4, c[0x0][0x5b0] ;  /* 0x00016c0000047ab9 */ /* 0x000fe40000000a00 */
[----:B------:R-:W-:-:S04]  /*1550*/  ISETP.NE.U32.AND P0, PT, RZ, UR4, PT ;  /* 0x00000004ff007c0c */ /* 0x000fc8000bf05070 */
[----:B------:R-:W-:-:S13]  /*1560*/  ISETP.NE.AND.EX P0, PT, RZ, UR5, PT, P0 ;  /* 0x00000005ff007c0c */ /* 0x000fda000bf05300 */
[----:B------:R-:W-:Y:S05]  /*1570*/  @P0 BRA `(.L_x_19) ;  /* 0x0000000000240947 */ /* 0x000fea0003800000 */
[----:B------:R-:W-:Y:S02]  /*1580*/  ULDC.64 UR4, c[0x0][0x5a8] ;  /* 0x00016a0000047ab9 */ /* 0x000fe40000000a00 */
[----:B------:R-:W-:-:S04]  /*1590*/  ISETP.NE.U32.AND P0, PT, RZ, UR4, PT ;  /* 0x00000004ff007c0c */ /* 0x000fc8000bf05070 */
[----:B------:R-:W-:-:S13]  /*15a0*/  ISETP.NE.AND.EX P0, PT, RZ, UR5, PT, P0 ;  /* 0x00000005ff007c0c */ /* 0x000fda000bf05300 */
[----:B------:R-:W-:Y:S05]  /*15b0*/  @!P0 BRA `(.L_x_20) ;  /* 0x00000000000c8947 */ /* 0x000fea0003800000 */
[----:B------:R-:W3:Y:S02]  /*15c0*/  LDC.64 R92, c[0x0][0x5a8] ;  /* 0x00016a00ff5c7b82 */ /* 0x000ee40000000a00 */
[----:B---3--:R3:W5:Y:S01]  /*15d0*/  LDG.E R92, desc[UR54][R92.64] ;  /* 0x000000365c5c7981 */ /* 0x008762000c1e1900 */
[----:B------:R-:W-:Y:S05]  /*15e0*/  BRA `(.L_x_19) ;  /* 0x0000000000087947 */ /* 0x000fea0003800000 */
.L_x_20:
[----:B------:R-:W-:Y:S02]  /*15f0*/  ULDC UR4, c[0x0][0x5a0] ;  /* 0x0001680000047ab9 */ /* 0x000fe40000000800 */
[----:B------:R-:W-:-:S07]  /*1600*/  IMAD.U32 R92, RZ, RZ, UR4 ;  /* 0x00000004ff5c7e24 */ /* 0x000fce000f8e00ff */
.L_x_19:
[----:B------:R-:W-:Y:S01]  /*1610*/  LOP3.LUT P2, RZ, R3, 0xff, RZ, 0xc0, !PT ;  /* 0x000000ff03ff7812 */ /* 0x000fe2000784c0ff */
[----:B------:R-:W-:Y:S01]  /*1620*/  UMOV UR39, URZ ;  /* 0x0000003f00277c82 */ /* 0x000fe20008000000 */
[----:B------:R-:W-:-:S11]  /*1630*/  PLOP3.LUT P0, PT, PT, PT, PT, 0x80, 0x0 ;  /* 0x000000000000781c */ /* 0x000fd60003f0f070 */
[----:B------:R-:W-:Y:S05]  /*1640*/  @!P2 BRA `(.L_x_21) ;  /* 0x0000003400cca947 */ /* 0x000fea0003800000 */
[----:B---3--:R-:W3:Y:S01]  /*1650*/  LDC R93, c[0x0][0x900] ;  /* 0x00024000ff5d7b82 */ /* 0x008ee20000000800 */
[----:B------:R-:W-:Y:S01]  /*1660*/  ULDC UR4, c[0x0][0x28c] ;  /* 0x0000a30000047ab9 */ /* 0x000fe20000000800 */
[C---:B------:R-:W-:Y:S01]  /*1670*/  IMAD.SHL.U32 R6, R0.reuse, 0x10, RZ ;  /* 0x0000001000067824 */ /* 0x040fe200078e00ff */
[----:B------:R-:W-:Y:S01]  /*1680*/  UIADD3 UR4, UR4, 0x3f, URZ ;  /* 0x0000003f04047890 */ /* 0x000fe2000fffe03f */
[----:B------:R-:W-:Y:S01]  /*1690*/  IMAD.SHL.U32 R3, R0, 0x20, RZ ;  /* 0x0000002000037824 */ /* 0x000fe200078e00ff */
[----:B--2---:R-:W-:Y:S01]  /*16a0*/  SHF.R.U32.HI R5, RZ, 0x1, R0 ;  /* 0x00000001ff057819 */ /* 0x004fe20000011600 */
[----:B------:R-:W-:Y:S01]  /*16b0*/  IMAD.MOV.U32 R8, RZ, RZ, 0x1 ;  /* 0x00000001ff087424 */ /* 0x000fe200078e00ff */
[----:B------:R-:W-:Y:S01]  /*16c0*/  LOP3.LUT R6, R6, 0xe00, RZ, 0xc0, !PT ;  /* 0x00000e0006067812 */ /* 0x000fe200078ec0ff */
[----:B------:R-:W2:Y:S01]  /*16d0*/  LDC R97, c[0x0][0x8a8] ;  /* 0x00022a00ff617b82 */ /* 0x000ea20000000800 */
[----:B------:R-:W-:Y:S01]  /*16e0*/  USHF.R.S32.HI UR5, URZ, 0x1f, UR4 ;  /* 0x0000001f3f057899 */ /* 0x000fe20008011404 */
[----:B------:R-:W-:Y:S01]  /*16f0*/  LOP3.LUT R4, R3, 0xc0, RZ, 0xc0, !PT ;  /* 0x000000c003047812 */ /* 0x000fe200078ec0ff */
[----:B------:R-:W-:Y:S01]  /*1700*/  IMAD.MOV.U32 R98, RZ, RZ, 0x10 ;  /* 0x00000010ff627424 */ /* 0x000fe200078e00ff */
[----:B------:R-:W-:Y:S01]  /*1710*/  LOP3.LUT R6, R6, 0x20, R3, 0xf8, !PT ;  /* 0x0000002006067812 */ /* 0x000fe200078ef803 */
[----:B------:R-:W-:Y:S01]  /*1720*/  ULEA.HI UR5, UR5, UR4, URZ, 0x6 ;  /* 0x0000000405057291 */ /* 0x000fe2000f8f303f */
[----:B------:R-:W-:Y:S01]  /*1730*/  LOP3.LUT R4, R4, 0x8, R5, 0xf8, !PT ;  /* 0x0000000804047812 */ /* 0x000fe200078ef805 */
[----:B------:R-:W-:Y:S01]  /*1740*/  IMAD.SHL.U32 R5, R0, 0x4, RZ ;  /* 0x0000000400057824 */ /* 0x000fe200078e00ff */
[----:B------:R-:W-:Y:S01]  /*1750*/  LOP3.LUT R3, R6, 0x100, R3, 0xf8, !PT ;  /* 0x0000010006037812 */ /* 0x000fe200078ef803 */
[----:B------:R-:W-:Y:S01]  /*1760*/  USHF.R.S32.HI UR43, URZ, 0x6, UR5 ;  /* 0x000000063f2b7899 */ /* 0x000fe20008011405 */
[----:B------:R-:W-:Y:S01]  /*1770*/  MOV R6, 0xffffffff ;  /* 0xffffffff00067802 */ /* 0x000fe20000000f00 */
[----:B------:R-:W-:Y:S01]  /*1780*/  IMAD.MOV.U32 R95, RZ, RZ, 0x1 ;  /* 0x00000001ff5f7424 */ /* 0x000fe200078e00ff */
[C---:B------:R-:W-:Y:S01]  /*1790*/  LOP3.LUT P0, RZ, R0.reuse, 0x4, RZ, 0xc0, !PT ;  /* 0x0000000400ff7812 */ /* 0x040fe2000780c0ff */
[----:B------:R-:W-:Y:S01]  /*17a0*/  UISETP.LT.AND UP0, UPT, UR43, 0x1, UPT ;  /* 0x000000012b00788c */ /* 0x000fe2000bf01270 */
[----:B------:R-:W-:Y:S01]  /*17b0*/  LOP3.LUT R0, R0, 0xff, RZ, 0xc0, !PT ;  /* 0x000000ff00007812 */ /* 0x000fe200078ec0ff */
[----:B------:R-:W-:Y:S01]  /*17c0*/  ULDC.64 UR56, c[0x0][0x198] ;  /* 0x0000660000387ab9 */ /* 0x000fe20000000a00 */
[----:B------:R-:W-:Y:S01]  /*17d0*/  LOP3.LUT R4, R4, 0x18, R5, 0x78, !PT ;  /* 0x0000001804047812 */ /* 0x000fe200078e7805 */
[----:B------:R-:W-:Y:S01]  /*17e0*/  USEL UR48, UR43, 0x1, UP0 ;  /* 0x000000012b307887 */ /* 0x000fe20008000000 */
[-C--:B---3--:R-:W-:Y:S01]  /*17f0*/  SHF.L.U32 R6, R6, R93.reuse, RZ ;  /* 0x0000005d06067219 */ /* 0x088fe200000006ff */
[----:B------:R-:W-:Y:S01]  /*1800*/  VIADD R99, R0, 0x1f ;  /* 0x0000001f00637836 */ /* 0x000fe20000000000 */
[----:B------:R-:W-:Y:S01]  /*1810*/  LOP3.LUT R94, R3, R4, RZ, 0xfc, !PT ;  /* 0x00000004035e7212 */ /* 0x000fe200078efcff */
[----:B------:R-:W-:Y:S01]  /*1820*/  UMOV UR40, URZ ;  /* 0x0000003f00287c82 */ /* 0x000fe20008000000 */
[----:B------:R-:W-:Y:S01]  /*1830*/  SHF.L.U32 R93, R8, R93, RZ ;  /* 0x0000005d085d7219 */ /* 0x000fe200000006ff */
[----:B------:R-:W-:Y:S01]  /*1840*/  UMOV UR41, URZ ;  /* 0x0000003f00297c82 */ /* 0x000fe20008000000 */
[----:B------:R-:W-:Y:S01]  /*1850*/  LOP3.LUT R102, R19, 0x1, RZ, 0xfc, !PT ;  /* 0x0000000113667812 */ /* 0x000fe200078efcff */
[----:B--2---:R-:W-:Y:S01]  /*1860*/  VIADD R97, R97, 0xffffffff ;  /* 0xffffffff61617836 */ /* 0x004fe20000000000 */
[----:B------:R-:W-:Y:S01]  /*1870*/  LOP3.LUT R101, R18, 0x1, RZ, 0xfc, !PT ;  /* 0x0000000112657812 */ /* 0x000fe200078efcff */
[----:B------:R-:W-:Y:S01]  /*1880*/  UIADD3 UR48, UR43, -UR48, URZ ;  /* 0x800000302b307290 */ /* 0x000fe2000fffe03f */
[----:B------:R-:W-:Y:S01]  /*1890*/  SHF.R.U32.HI R100, RZ, 0x7, R0 ;  /* 0x00000007ff647819 */ /* 0x000fe20000011600 */
[----:B------:R-:W-:Y:S01]  /*18a0*/  UMOV UR42, URZ ;  /* 0x0000003f002a7c82 */ /* 0x000fe20008000000 */
[----:B------:R-:W-:Y:S01]  /*18b0*/  SEL R98, R98, 0xfffffff0, !P0 ;  /* 0xfffffff062627807 */ /* 0x000fe20004000000 */
[----:B------:R-:W-:Y:S01]  /*18c0*/  UMOV UR39, URZ ;  /* 0x0000003f00277c82 */ /* 0x000fe20008000000 */
[----:B------:R-:W-:-:S07]  /*18d0*/  LOP3.LUT R96, RZ, R6, RZ, 0x33, !PT ;  /* 0x00000006ff607212 */ /* 0x000fce00078e33ff */
.L_x_94:
[----:B------:R-:W2:Y:S01]  /*18e0*/  SHFL.IDX PT, R0, R100, RZ, 0x1f ;  /* 0x00001fff64007589 */ /* 0x000ea200000e0000 */
[----:B------:R-:W3:Y:S01]  /*18f0*/  S2UR UR49, SR_CgaCtaId ;  /* 0x00000000003179c3 */ /* 0x000ee20000008800 */
[----:B------:R-:W-:Y:S01]  /*1900*/  UMOV UR50, 0x400 ;  /* 0x0000040000327882 */ /* 0x000fe20000000000 */
[----:B--2---:R-:W-:Y:S01]  /*1910*/  R2UR UR4, R0 ;  /* 0x00000000000472ca */ /* 0x004fe200000e0000 */
[----:B---3--:R-:W-:-:S12]  /*1920*/  ULEA UR50, UR49, UR50, 0x18 ;  /* 0x0000003231327291 */ /* 0x008fd8000f8ec03f */
[----:B------:R-:W-:-:S04]  /*1930*/  ULEA.HI UR5, UR4, UR4, URZ, 0x1 ;  /* 0x0000000404057291 */ /* 0x000fc8000f8f083f */
[----:B------:R-:W-:-:S04]  /*1940*/  ULOP3.LUT UR5, UR5, 0x7fffe, URZ, 0xc0, !UPT ;  /* 0x0007fffe05057892 */ /* 0x000fc8000f8ec03f */
[----:B------:R-:W-:-:S03]  /*1950*/  UIADD3 UR5, UR4, -UR5, URZ ;  /* 0x8000000504057290 */ /* 0x000fc6000fffe03f */
[----:B------:R-:W-:Y:S01]  /*1960*/  ULDC UR4, c[0x0][0x28c] ;  /* 0x0000a30000047ab9 */ /* 0x000fe20000000800 */
[----:B------:R-:W-:Y:S01]  /*1970*/  ULEA UR5, UR5, UR50, 0xd ;  /* 0x0000003205057291 */ /* 0x000fe2000f8e683f */
[----:B------:R-:W-:-:S03]  /*1980*/  ISETP.LT.AND P0, PT, RZ, UR4, PT ;  /* 0x00000004ff007c0c */ /* 0x000fc6000bf01270 */
[----:B------:R-:W-:-:S04]  /*1990*/  UIADD3 UR5, UR5, 0x8400, URZ ;  /* 0x0000840005057890 */ /* 0x000fc8000fffe03f */
[----:B------:R-:W-:-:S04]  /*19a0*/  USHF.R.U32.HI UR5, URZ, 0x4, UR5 ;  /* 0x000000043f057899 */ /* 0x000fc80008011605 */
[----:B------:R-:W-:-:S04]  /*19b0*/  ULOP3.LUT UR5, UR5, 0x3fff, URZ, 0xc0, !UPT ;  /* 0x00003fff05057892 */ /* 0x000fc8000f8ec03f */
[----:B------:R-:W-:Y:S01]  /*19c0*/  ULOP3.LUT UR44, UR5, 0x10000, URZ, 0xfc, !UPT ;  /* 0x00010000052c7892 */ /* 0x000fe2000f8efc3f */
[----:B-1----:R-:W-:Y:S11]  /*19d0*/  @P0 BRA `(.L_x_22) ;  /* 0x0000000000400947 */ /* 0x002ff60003800000 */
[----:B------:R-:W-:Y:S01]  /*19e0*/  MOV R0, 0x0 ;  /* 0x0000000000007802 */ /* 0x000fe20000000f00 */
[----:B------:R-:W-:Y:S01]  /*19f0*/  ULDC.64 UR4, c[0x4][0x70] ;  /* 0x01001c0000047ab9 */ /* 0x000fe20000000a00 */
[----:B------:R-:W-:Y:S01]  /*1a00*/  ULDC.64 UR6, c[0x4][0x8] ;  /* 0x0100020000067ab9 */ /* 0x000fe20000000a00 */
[----:B------:R-:W-:Y:S01]  /*1a10*/  IMAD.U32 R4, RZ, RZ, UR4 ;  /* 0x00000004ff047e24 */ /* 0x000fe2000f8e00ff */
[----:B------:R2:W3:Y:S01]  /*1a20*/  LDC.64 R14, c[0x4][R0] ;  /* 0x01000000000e7b82 */ /* 0x0004e20000000a00 */
[----:B------:R-:W-:Y:S01]  /*1a30*/  IMAD.U32 R5, RZ, RZ, UR5 ;  /* 0x00000005ff057e24 */ /* 0x000fe2000f8e00ff */
[----:B------:R-:W-:Y:S01]  /*1a40*/  ULDC.64 UR4, c[0x4][0x78] ;  /* 0x01001e0000047ab9 */ /* 0x000fe20000000a00 */
[----:B------:R-:W-:Y:S01]  /*1a50*/  MOV R10, UR6 ;  /* 0x00000006000a7c02 */ /* 0x000fe20008000f00 */
[----:B------:R-:W-:Y:S02]  /*1a60*/  IMAD.U32 R6, RZ, RZ, UR4 ;  /* 0x00000004ff067e24 */ /* 0x000fe4000f8e00ff */
[----:B------:R-:W-:-:S02]  /*1a70*/  IMAD.U32 R7, RZ, RZ, UR5 ;  /* 0x00000005ff077e24 */ /* 0x000fc4000f8e00ff */
[----:B------:R-:W-:Y:S02]  /*1a80*/  IMAD.U32 R11, RZ, RZ, UR7 ;  /* 0x00000007ff0b7e24 */ /* 0x000fe4000f8e00ff */
[----:B------:R-:W-:Y:S02]  /*1a90*/  IMAD.MOV.U32 R8, RZ, RZ, 0x1e1 ;  /* 0x000001e1ff087424 */ /* 0x000fe400078e00ff */
[----:B------:R-:W-:Y:S02]  /*1aa0*/  IMAD.MOV.U32 R12, RZ, RZ, 0x1 ;  /* 0x00000001ff0c7424 */ /* 0x000fe400078e00ff */
[----:B--2---:R-:W-:-:S07]  /*1ab0*/  IMAD.MOV.U32 R13, RZ, RZ, RZ ;  /* 0x000000ffff0d7224 */ /* 0x004fce00078e00ff */
[----:B------:R-:W-:-:S07]  /*1ac0*/  LEPC R20, `(.L_x_22) ;  /* 0x000000001014794e */ /* 0x000fce0000000000 */
[----:B-1-3-5:R-:W-:Y:S05]  /*1ad0*/  CALL.ABS.NOINC R14 ;  /* 0x000000000e007343 */ /* 0x02afea0003c00000 */
.L_x_22:
[----:B------:R-:W-:-:S13]  /*1ae0*/  ISETP.NE.AND P0, PT, R102, 0x3, PT ;  /* 0x000000036600780c */ /* 0x000fda0003f05270 */
[----:B------:R-:W-:Y:S05]  /*1af0*/  @!P0 BRA `(.L_x_23) ;  /* 0x0000000000048947 */ /* 0x000fea0003800000 */
[----:B-1----:R-:W-:Y:S01]  /*1b00*/  BPT.TRAP 0x1 ;  /* 0x000000040000795c */ /* 0x002fe20000300000 */
.L_x_23:
[----:B------:R-:W-:Y:S02]  /*1b10*/  IMAD.U32 R3, RZ, RZ, UR42 ;  /* 0x0000002aff037e24 */ /* 0x000fe4000f8e00ff */
[----:B------:R-:W-:-:S03]  /*1b20*/  IMAD.U32 R0, RZ, RZ, UR41 ;  /* 0x00000029ff007e24 */ /* 0x000fc6000f8e00ff */
[----:B------:R-:W-:Y:S02]  /*1b30*/  LEA R3, R3, UR50, 0x3 ;  /* 0x0000003203037c11 */ /* 0x000fe4000f8e18ff */
[----:B------:R-:W-:-:S04]  /*1b40*/  SHF.L.U32 R0, R0, 0x1f, RZ ;  /* 0x0000001f00007819 */ /* 0x000fc800000006ff */
[----:B------:R2:W3:Y:S01]  /*1b50*/  SYNCS.PHASECHK.TRANS64.TRYWAIT P1, [R3+URZ], R0 ;  /* 0x00000000030075a7 */ /* 0x0004e2000802017f */
[----:B------:R-:W-:Y:S05]  /*1b60*/  @!P0 BRA `(.L_x_24) ;  /* 0x0000000000048947 */ /* 0x000fea0003800000 */
[----:B-1----:R-:W-:Y:S01]  /*1b70*/  BPT.TRAP 0x1 ;  /* 0x000000040000795c */ /* 0x002fe20000300000 */
.L_x_24:
[----:B------:R-:W-:-:S05]  /*1b80*/  IMAD.U32 R4, RZ, RZ, UR48 ;  /* 0x00000030ff047e24 */ /* 0x000fca000f8e00ff */
[----:B------:R-:W-:Y:S01]  /*1b90*/  ISETP.GE.AND P2, PT, R4, 0x1, PT ;  /* 0x000000010400780c */ /* 0x000fe20003f46270 */
[----:B---3--:R-:W-:-:S12]  /*1ba0*/  @P1 BRA `(.L_x_25) ;  /* 0x0000000000081947 */ /* 0x008fd80003800000 */
[----:B------:R-:W3:Y:S02]  /*1bb0*/  SYNCS.PHASECHK.TRANS64.TRYWAIT P1, [R3+URZ], R0 ;  /* 0x00000000030075a7 */ /* 0x000ee4000802017f */
[----:B---3--:R-:W-:Y:S05]  /*1bc0*/  @!P1 BRA `(.L_x_26) ;  /* 0x0000005c003c9947 */ /* 0x008fea0003800000 */
.L_x_25:
[----:B------:R-:W-:Y:S05]  /*1bd0*/  WARPSYNC.ALL ;  /* 0x0000000000007948 */ /* 0x000fea0003800000 */
[----:B------:R-:W-:Y:S01]  /*1be0*/  UIADD3 UR4, UR50, 0x20400, URZ ;  /* 0x0002040032047890 */ /* 0x000fe2000fffe03f */
[----:B------:R-:W-:Y:S01]  /*1bf0*/  WARPGROUP.ARRIVE ;  /* 0x00000000000079c5 */ /* 0x000fe20000000000 */
[----:B------:R-:W-:Y:S02]  /*1c00*/  ULEA UR9, UR42, UR44, 0xa ;  /* 0x0000002c2a097291 */ /* 0x000fe4000f8e503f */
[----:B------:R-:W-:Y:S01]  /*1c10*/  USHF.R.U32.HI UR4, URZ, 0x4, UR4 ;  /* 0x000000043f047899 */ /* 0x000fe20008011604 */
[----:B------:R-:W-:Y:S01]  /*1c20*/  UMOV UR5, 0x40000040 ;  /* 0x4000004000057882 */ /* 0x000fe20000000000 */
[----:B------:R-:W-:-:S02]  /*1c30*/  UMOV UR7, 0x40000040 ;  /* 0x4000004000077882 */ /* 0x000fc40000000000 */
[----:B------:R-:W-:-:S04]  /*1c40*/  ULOP3.LUT UR4, UR4, 0x3fff, URZ, 0xc0, !UPT ;  /* 0x00003fff04047892 */ /* 0x000fc8000f8ec03f */
[----:B------:R-:W-:-:S03]  /*1c50*/  ULOP3.LUT UR8, UR4, 0x10000, URZ, 0xfc, !UPT ;  /* 0x0001000004087892 */ /* 0x000fc6000f8efc3f */
[----:B------:R-:W-:Y:S01]  /*1c60*/  UMOV UR4, UR9 ;  /* 0x0000000900047c82 */ /* 0x000fe20008000000 */
[----:B------:R-:W-:-:S07]  /*1c70*/  ULEA UR10, UR42, UR8, 0xa ;  /* 0x000000082a0a7291 */ /* 0x000fce000f8e503f */
[----:B------:R-:W-:Y:S02]  /*1c80*/  UMOV UR6, UR10 ;  /* 0x0000000a00067c82 */ /* 0x000fe40008000000 */
[----:B------:R-:W-:Y:S01]  /*1c90*/  HGMMA.64x128x16.F32 R24, gdesc[UR4], RZ, !UPT, gsb0 ;  /* 0x01e00000041879f0 */ /* 0x000fe2000c0008ff */
[----:B------:R-:W-:Y:S02]  /*1ca0*/  UIADD3 UR4, UR9, 0x2, URZ ;  /* 0x0000000209047890 */ /* 0x000fe4000fffe03f */
[----:B------:R-:W-:Y:S01]  /*1cb0*/  UIADD3 UR6, UR10, 0x2, URZ ;  /* 0x000000020a067890 */ /* 0x000fe2000fffe03f */
[----:B------:R-:W-:Y:S01]  /*1cc0*/  UMOV UR5, 0x40000040 ;  /* 0x4000004000057882 */ /* 0x000fe20000000000 */
[----:B------:R-:W-:Y:S01]  /*1cd0*/  UMOV UR7, 0x40000040 ;  /* 0x4000004000077882 */ /* 0x000fe20000000000 */
[----:B------:R-:W-:Y:S02]  /*1ce0*/  WARPGROUP.DEPBAR.LE gsb0, 0x0 ;  /* 0x00008000000079c5 */ /* 0x000fe40000010000 */
[----:B------:R-:W-:-:S06]  /*1cf0*/  WARPGROUP.ARRIVE ;  /* 0x00000000000079c5 */ /* 0x000fcc0000000000 */
[----:B------:R-:W-:Y:S01]  /*1d00*/  HGMMA.64x128x16.F32 R24, gdesc[UR4], R24, gsb0 ;  /* 0x01e00000041879f0 */ /* 0x000fe20008000818 */
        /* <DEDUP_REMOVED lines=13> */
[----:B------:R-:W-:Y:S03]  /*1de0*/  HGMMA.64x128x16.F32 R24, gdesc[UR4], R24, gsb0 ;  /* 0x01e00000041879f0 */ /* 0x000fe60008000818 */
[----:B------:R-:W-:Y:S02]  /*1df0*/  WARPGROUP.DEPBAR.LE gsb0, 0x0 ;  /* 0x00008000000079c5 */ /* 0x000fe40000010000 */
[----:B------:R-:W-:Y:S05]  /*1e00*/  @!P2 BRA `(.L_x_27) ;  /* 0x000000040014a947 */ /* 0x000fea0003800000 */
[----:B------:R-:W-:Y:S01]  /*1e10*/  UIADD3 UR4, UR42, 0x1, URZ ;  /* 0x000000012a047890 */ /* 0x000fe2000fffe03f */
[----:B--23--:R-:W-:Y:S02]  /*1e20*/  IMAD.U32 R0, RZ, RZ, UR48 ;  /* 0x00000030ff007e24 */ /* 0x00cfe4000f8e00ff */
[----:B------:R-:W-:Y:S01]  /*1e30*/  IMAD.U32 R3, RZ, RZ, UR42 ;  /* 0x0000002aff037e24 */ /* 0x000fe2000f8e00ff */
[----:B------:R-:W-:-:S04]  /*1e40*/  UISETP.NE.AND UP0, UPT, UR4, 0x6, UPT ;  /* 0x000000060400788c */ /* 0x000fc8000bf05270 */
[----:B------:R-:W-:Y:S02]  /*1e50*/  USEL UR5, URZ, 0x1, UP0 ;  /* 0x000000013f057887 */ /* 0x000fe40008000000 */
[----:B------:R-:W-:Y:S02]  /*1e60*/  USEL UR9, UR4, URZ, UP0 ;  /* 0x0000003f04097287 */ /* 0x000fe40008000000 */
[----:B------:R-:W-:-:S06]  /*1e70*/  ULOP3.LUT UR5, UR41, UR5, URZ, 0x3c, !UPT ;  /* 0x0000000529057292 */ /* 0x000fcc000f8e3c3f */
[----:B------:R-:W-:-:S07]  /*1e80*/  MOV R6, UR5 ;  /* 0x0000000500067c02 */ /* 0x000fce0008000f00 */
.L_x_34:
[----:B------:R-:W-:Y:S05]  /*1e90*/  @!P0 BRA `(.L_x_28) ;  /* 0x0000000000048947 */ /* 0x000fea0003800000 */
[----:B-1----:R-:W-:Y:S01]  /*1ea0*/  BPT.TRAP 0x1 ;  /* 0x000000040000795c */ /* 0x002fe20000300000 */
.L_x_28:
[----:B------:R-:W-:Y:S01]  /*1eb0*/  ULEA UR4, UR9, UR50, 0x3 ;  /* 0x0000003209047291 */ /* 0x000fe2000f8e183f */
[----:B------:R-:W-:-:S08]  /*1ec0*/  SHF.L.U32 R4, R6, 0x1f, RZ ;  /* 0x0000001f06047819 */ /* 0x000fd000000006ff */
[----:B------:R2:W3:Y:S01]  /*1ed0*/  SYNCS.PHASECHK.TRANS64.TRYWAIT P1, [UR4], R4 ;  /* 0x00000004ff0075a7 */ /* 0x0004e20008020144 */
[----:B------:R-:W-:Y:S05]  /*1ee0*/  @!P0 BRA `(.L_x_29) ;  /* 0x0000000000048947 */ /* 0x000fea0003800000 */
[----:B-1----:R-:W-:Y:S01]  /*1ef0*/  BPT.TRAP 0x1 ;  /* 0x000000040000795c */ /* 0x002fe20000300000 */
.L_x_29:
[----:B---3--:R-:W-:Y:S05]  /*1f00*/  @P1 BRA `(.L_x_30) ;  /* 0x0000000000081947 */ /* 0x008fea0003800000 */
[----:B------:R-:W3:Y:S02]  /*1f10*/  SYNCS.PHASECHK.TRANS64.TRYWAIT P1, [UR4], R4 ;  /* 0x00000004ff0075a7 */ /* 0x000ee40008020144 */
[----:B---3--:R-:W-:Y:S05]  /*1f20*/  @!P1 BRA `(.L_x_31) ;  /* 0x0000005800789947 */ /* 0x008fea0003800000 */
.L_x_30:
[----:B------:R-:W-:Y:S01]  /*1f30*/  ULEA UR10, UR9, UR44, 0xa ;  /* 0x0000002c090a7291 */ /* 0x000fe2000f8e503f */
[----:B------:R-:W-:Y:S01]  /*1f40*/  WARPGROUP.ARRIVE ;  /* 0x00000000000079c5 */ /* 0x000fe20000000000 */
[----:B------:R-:W-:Y:S01]  /*1f50*/  ULEA UR11, UR9, UR8, 0xa ;  /* 0x00000008090b7291 */ /* 0x000fe2000f8e503f */
[----:B------:R-:W-:Y:S01]  /*1f60*/  UMOV UR5, 0x40000040 ;  /* 0x4000004000057882 */ /* 0x000fe20000000000 */
[----:B------:R-:W-:-:S03]  /*1f70*/  UMOV UR7, 0x40000040 ;  /* 0x4000004000077882 */ /* 0x000fc60000000000 */
[----:B------:R-:W-:Y:S02]  /*1f80*/  UMOV UR4, UR10 ;  /* 0x0000000a00047c82 */ /* 0x000fe40008000000 */
[----:B------:R-:W-:Y:S02]  /*1f90*/  UMOV UR6, UR11 ;  /* 0x0000000b00067c82 */ /* 0x000fe40008000000 */
[----:B------:R-:W-:Y:S01]  /*1fa0*/  HGMMA.64x128x16.F32 R24, gdesc[UR4], R24, gsb0 ;  /* 0x01e00000041879f0 */ /* 0x000fe20008000818 */
[----:B------:R-:W-:Y:S02]  /*1fb0*/  UIADD3 UR4, UR10, 0x2, URZ ;  /* 0x000000020a047890 */ /* 0x000fe4000fffe03f */
[----:B------:R-:W-:Y:S01]  /*1fc0*/  UIADD3 UR6, UR11, 0x2, URZ ;  /* 0x000000020b067890 */ /* 0x000fe2000fffe03f */
[----:B------:R-:W-:Y:S01]  /*1fd0*/  UMOV UR5, 0x40000040 ;  /* 0x4000004000057882 */ /* 0x000fe20000000000 */
[----:B------:R-:W-:Y:S01]  /*1fe0*/  UMOV UR7, 0x40000040 ;  /* 0x4000004000077882 */ /* 0x000fe20000000000 */
[----:B------:R-:W-:-:S02]  /*1ff0*/  WARPGROUP.DEPBAR.LE gsb0, 0x0 ;  /* 0x00008000000079c5 */ /* 0x000fc40000010000 */
        /* <DEDUP_REMOVED lines=18> */
[----:B-1----:R-:W-:Y:S01]  /*2120*/  BPT.TRAP 0x1 ;  /* 0x000000040000795c */ /* 0x002fe20000300000 */
.L_x_32:
[----:B------:R-:W-:-:S13]  /*2130*/  ISETP.NE.AND P1, PT, R89, RZ, PT ;  /* 0x000000ff5900720c */ /* 0x000fda0003f25270 */
[----:B--23--:R-:W-:-:S05]  /*2140*/  @P1 LEA R4, R3, UR50, 0x3 ;  /* 0x0000003203041c11 */ /* 0x00cfca000f8e18ff */
[----:B------:R-:W-:-:S05]  /*2150*/  @P1 VIADD R5, R4, 0x30 ;  /* 0x0000003004051836 */ /* 0x000fca0000000000 */
[----:B------:R-:W-:-:S04]  /*2160*/  @P1 PRMT R5, R88, 0x654, R5 ;  /* 0x0000065458051816 */ /* 0x000fc80000000005 */
[----:B------:R2:W-:Y:S01]  /*2170*/  @P1 SYNCS.ARRIVE.TRANS64.RED.A1T0 RZ, [R5+URZ], RZ ;  /* 0x000000ff05ff19a7 */ /* 0x0005e2000810043f */
[----:B------:R-:W-:-:S13]  /*2180*/  ISETP.GT.U32.AND P1, PT, R19, 0x1, PT ;  /* 0x000000011300780c */ /* 0x000fda0003f24070 */
[----:B--2---:R-:W-:Y:S05]  /*2190*/  @P1 BRA `(.L_x_33) ;  /* 0x0000000000041947 */ /* 0x004fea0003800000 */
[----:B-1----:R-:W-:Y:S01]  /*21a0*/  BPT.TRAP 0x1 ;  /* 0x000000040000795c */ /* 0x002fe20000300000 */
.L_x_33:
[----:B------:R-:W-:Y:S01]  /*21b0*/  UIADD3 UR9, UR9, 0x1, URZ ;  /* 0x0000000109097890 */ /* 0x000fe2000fffe03f */
[C---:B------:R-:W-:Y:S01]  /*21c0*/  ISETP.GT.AND P2, PT, R0.reuse, 0x1, PT ;  /* 0x000000010000780c */ /* 0x040fe20003f44270 */
[----:B------:R-:W-:Y:S02]  /*21d0*/  VIADD R3, R3, 0x1 ;  /* 0x0000000103037836 */ /* 0x000fe40000000000 */
[----:B------:R-:W-:Y:S01]  /*21e0*/  UISETP.NE.AND UP0, UPT, UR9, 0x6, UPT ;  /* 0x000000060900788c */ /* 0x000fe2000bf05270 */
[----:B------:R-:W-:Y:S02]  /*21f0*/  VIADD R0, R0, 0xffffffff ;  /* 0xffffffff00007836 */ /* 0x000fe40000000000 */
[C---:B------:R-:W-:Y:S01]  /*2200*/  ISETP.NE.AND P1, PT, R3.reuse, 0x6, PT ;  /* 0x000000060300780c */ /* 0x040fe20003f25270 */
[----:B------:R-:W-:Y:S02]  /*2210*/  USEL UR4, URZ, 0x1, UP0 ;  /* 0x000000013f047887 */ /* 0x000fe40008000000 */
[----:B------:R-:W-:Y:S01]  /*2220*/  USEL UR9, UR9, URZ, UP0 ;  /* 0x0000003f09097287 */ /* 0x000fe20008000000 */
[----:B------:R-:W-:-:S03]  /*2230*/  SEL R3, R3, RZ, P1 ;  /* 0x000000ff03037207 */ /* 0x000fc60000800000 */
[----:B------:R-:W-:Y:S01]  /*2240*/  LOP3.LUT R6, R6, UR4, RZ, 0x3c, !PT ;  /* 0x0000000406067c12 */ /* 0x000fe2000f8e3cff */
[----:B------:R-:W-:Y:S07]  /*2250*/  @P2 BRA `(.L_x_34) ;  /* 0xfffffffc000c2947 */ /* 0x000fee000383ffff */
.L_x_27:
[----:B--23--:R-:W2:Y:S02]  /*2260*/  LDC R0, c[0x0][0x28c] ;  /* 0x0000a300ff007b82 */ /* 0x00cea40000000800 */
[----:B--2---:R-:W-:-:S13]  /*2270*/  ISETP.GE.AND P1, PT, R0, 0x1, PT ;  /* 0x000000010000780c */ /* 0x004fda0003f26270 */
[----:B------:R-:W-:Y:S05]  /*2280*/  @!P1 BRA `(.L_x_35) ;  /* 0x0000000000449947 */ /* 0x000fea0003800000 */
[----:B------:R-:W-:Y:S05]  /*2290*/  @!P0 BRA `(.L_x_36) ;  /* 0x0000000000048947 */ /* 0x000fea0003800000 */
[----:B-1----:R-:W-:Y:S01]  /*22a0*/  BPT.TRAP 0x1 ;  /* 0x000000040000795c */ /* 0x002fe20000300000 */
.L_x_36:
[----:B------:R-:W-:-:S13]  /*22b0*/  ISETP.NE.AND P0, PT, R89, RZ, PT ;  /* 0x000000ff5900720c */ /* 0x000fda0003f05270 */
[----:B------:R-:W-:-:S05]  /*22c0*/  VOTEU.ANY UP0, P0 ;  /* 0x00000000003f7886 */ /* 0x000fca0000000100 */
[----:B------:R-:W-:-:S06]  /*22d0*/  @UP0 UIADD3 UR4, UR48, UR42, URZ ;  /* 0x0000002a30040290 */ /* 0x000fcc000fffe03f */
[----:B------:R-:W-:Y:S02]  /*22e0*/  IMAD.U32 R4, RZ, RZ, UR4 ;  /* 0x00000004ff047e24 */ /* 0x000fe4000f8e00ff */
[----:B------:R-:W-:Y:S02]  /*22f0*/  IMAD.U32 R3, RZ, RZ, UR4 ;  /* 0x00000004ff037e24 */ /* 0x000fe4000f8e00ff */
[----:B------:R-:W-:-:S05]  /*2300*/  @P0 IMAD.WIDE.U32 R4, R4, -0x55555555, RZ ;  /* 0xaaaaaaab04040825 */ /* 0x000fca00078e00ff */
[----:B------:R-:W-:-:S05]  /*2310*/  @P0 SHF.R.U32.HI R0, RZ, 0x2, R5 ;  /* 0x00000002ff000819 */ /* 0x000fca0000011605 */
[----:B------:R-:W-:-:S05]  /*2320*/  @P0 IMAD R0, R0, -0x6, R3 ;  /* 0xfffffffa00000824 */ /* 0x000fca00078e0203 */
[----:B------:R-:W-:-:S05]  /*2330*/  @P0 LEA R0, R0, UR50, 0x3 ;  /* 0x0000003200000c11 */ /* 0x000fca000f8e18ff */
[----:B------:R-:W-:-:S05]  /*2340*/  @P0 VIADD R3, R0, 0x30 ;  /* 0x0000003000030836 */ /* 0x000fca0000000000 */
[----:B------:R-:W-:-:S04]  /*2350*/  @P0 PRMT R3, R88, 0x654, R3 ;  /* 0x0000065458030816 */ /* 0x000fc80000000003 */
[----:B------:R2:W-:Y:S01]  /*2360*/  @P0 SYNCS.ARRIVE.TRANS64.RED.A1T0 RZ, [R3+URZ], RZ ;  /* 0x000000ff03ff09a7 */ /* 0x0005e2000810043f */
[----:B------:R-:W-:-:S13]  /*2370*/  ISETP.GT.U32.AND P0, PT, R19, 0x1, PT ;  /* 0x000000011300780c */ /* 0x000fda0003f04070 */
[----:B--2---:R-:W-:Y:S05]  /*2380*/  @P0 BRA `(.L_x_35) ;  /* 0x0000000000040947 */ /* 0x004fea0003800000 */
[----:B-1----:R-:W-:Y:S01]  /*2390*/  BPT.TRAP 0x1 ;  /* 0x000000040000795c */ /* 0x002fe20000300000 */
.L_x_35:
[----:B------:R-:W-:Y:S01]  /*23a0*/  UIADD3 UR6, UR50, 0x200, URZ ;  /* 0x0000020032067890 */ /* 0x000fe2000fffe03f */
[----:B------:R-:W-:Y:S01]  /*23b0*/  R2UR UR46, R22 ;  /* 0x00000000162e72ca */ /* 0x000fe200000e0000 */
[----:B------:R-:W-:Y:S01]  /*23c0*/  UIADD3 UR42, UR43, UR42, URZ ;  /* 0x0000002a2b2a7290 */ /* 0x000fe2000fffe03f */
[----:B------:R-:W-:Y:S01]  /*23d0*/  R2UR UR45, R23 ;  /* 0x00000000172d72ca */ /* 0x000fe200000e0000 */
[----:B------:R-:W-:Y:S02]  /*23e0*/  UISETP.GE.U32.AND UP1, UPT, UR43, 0x6, UPT ;  /* 0x000000062b00788c */ /* 0x000fe4000bf26070 */
[----:B------:R-:W-:Y:S02]  /*23f0*/  ULOP3.LUT UP2, URZ, UR6, 0x1bf, URZ, 0xc0, !UPT ;  /* 0x000001bf063f7892 */ /* 0x000fe4000f84c03f */
[----:B------:R-:W-:-:S04]  /*2400*/  UISETP.GT.U32.AND UP0, UPT, UR42, 0x5, UPT ;  /* 0x000000052a00788c */ /* 0x000fc8000bf04070 */
[----:B------:R-:W-:Y:S01]  /*2410*/  UISETP.LT.U32.AND UP0, UPT, UR43, 0x6, UP0 ;  /* 0x000000062b00788c */ /* 0x000fe20008701070 */
[----:B------:R-:W-:Y:S01]  /*2420*/  PLOP3.LUT P0, PT, PT, PT, UP2, 0x80, 0x0 ;  /* 0x000000000000781c */ /* 0x000fe20003f0f028 */
[----:B------:R-:W-:Y:S02]  /*2430*/  USHF.L.U32 UR46, UR46, 0x7, URZ ;  /* 0x000000072e2e7899 */ /* 0x000fe4000800063f */
[----:B------:R-:W-:Y:S02]  /*2440*/  @UP1 UIMAD.WIDE.U32 UR4, UR42, -0x55555555, URZ ;  /* 0xaaaaaaab2a0418a5 */ /* 0x000fe4000f8e003f */
[----:B------:R-:W-:Y:S02]  /*2450*/  USEL UR6, URZ, 0x1, !UP0 ;  /* 0x000000013f067887 */ /* 0x000fe4000c000000 */
[----:B------:R-:W-:Y:S02]  /*2460*/  @UP1 USHF.R.U32.HI UR4, URZ, 0x2, UR5 ;  /* 0x000000023f041899 */ /* 0x000fe40008011605 */
[----:B------:R-:W-:-:S02]  /*2470*/  ULOP3.LUT UR41, UR41, UR6, URZ, 0x3c, !UPT ;  /* 0x0000000629297292 */ /* 0x000fc4000f8e3c3f */
[----:B------:R-:W-:Y:S02]  /*2480*/  USHF.L.U32 UR45, UR45, 0x7, URZ ;  /* 0x000000072d2d7899 */ /* 0x000fe4000800063f */
[----:B------:R-:W-:Y:S01]  /*2490*/  @UP1 ULOP3.LUT UR41, UR41, 0x1, UR4, 0x78, !UPT ;  /* 0x0000000129291892 */ /* 0x000fe2000f8e7804 */
[----:B------:R-:W-:Y:S11]  /*24a0*/  @!P0 BRA `(.L_x_37) ;  /* 0x00000000007c8947 */ /* 0x000ff60003800000 */
[----:B------:R-:W-:Y:S01]  /*24b0*/  MOV R22, 0x0 ;  /* 0x0000000000167802 */ /* 0x000fe20000000f00 */
[----:B------:R-:W-:Y:S01]  /*24c0*/  ULDC.64 UR4, c[0x4][0x80] ;  /* 0x0100200000047ab9 */ /* 0x000fe20000000a00 */
[----:B------:R-:W-:Y:S01]  /*24d0*/  ULDC.64 UR6, c[0x4][0x10] ;  /* 0x0100040000067ab9 */ /* 0x000fe20000000a00 */
[----:B------:R-:W-:Y:S01]  /*24e0*/  IMAD.U32 R4, RZ, RZ, UR4 ;  /* 0x00000004ff047e24 */ /* 0x000fe2000f8e00ff */
[----:B------:R2:W3:Y:S01]  /*24f0*/  LDC.64 R14, c[0x4][R22] ;  /* 0x01000000160e7b82 */ /* 0x0004e20000000a00 */
[----:B------:R-:W-:Y:S01]  /*2500*/  IMAD.U32 R5, RZ, RZ, UR5 ;  /* 0x00000005ff057e24 */ /* 0x000fe2000f8e00ff */
[----:B------:R-:W-:Y:S01]  /*2510*/  ULDC.64 UR4, c[0x4][0x88] ;  /* 0x0100220000047ab9 */ /* 0x000fe20000000a00 */
[----:B------:R-:W-:Y:S01]  /*2520*/  IMAD.U32 R10, RZ, RZ, UR6 ;  /* 0x00000006ff0a7e24 */ /* 0x000fe2000f8e00ff */
[----:B------:R-:W-:Y:S01]  /*2530*/  MOV R7, UR5 ;  /* 0x0000000500077c02 */ /* 0x000fe20008000f00 */
[----:B------:R-:W-:Y:S02]  /*2540*/  IMAD.U32 R6, RZ, RZ, UR4 ;  /* 0x00000004ff067e24 */ /* 0x000fe4000f8e00ff */
[----:B------:R-:W-:-:S02]  /*2550*/  IMAD.U32 R11, RZ, RZ, UR7 ;  /* 0x00000007ff0b7e24 */ /* 0x000fc4000f8e00ff */
[----:B------:R-:W-:Y:S02]  /*2560*/  IMAD.MOV.U32 R8, RZ, RZ, 0x70 ;  /* 0x00000070ff087424 */ /* 0x000fe400078e00ff */
[----:B------:R-:W-:Y:S02]  /*2570*/  IMAD.MOV.U32 R12, RZ, RZ, 0x1 ;  /* 0x00000001ff0c7424 */ /* 0x000fe400078e00ff */
[----:B--2---:R-:W-:-:S07]  /*2580*/  IMAD.MOV.U32 R13, RZ, RZ, RZ ;  /* 0x000000ffff0d7224 */ /* 0x004fce00078e00ff */
[----:B------:R-:W-:-:S07]  /*2590*/  LEPC R20, `(.L_x_38) ;  /* 0x000000001014794e */ /* 0x000fce0000000000 */
[----:B-1-3-5:R-:W-:Y:S05]  /*25a0*/  CALL.ABS.NOINC R14 ;  /* 0x000000000e007343 */ /* 0x02afea0003c00000 */
.L_x_38:
[----:B------:R-:W1:Y:S01]  /*25b0*/  LDC.64 R22, c[0x4][R22] ;  /* 0x0100000016167b82 */ /* 0x000e620000000a00 */
[----:B------:R-:W-:Y:S01]  /*25c0*/  ULDC.64 UR4, c[0x4][0x80] ;  /* 0x0100200000047ab9 */ /* 0x000fe20000000a00 */
[----:B------:R-:W-:Y:S01]  /*25d0*/  ULDC.64 UR6, c[0x4][0x10] ;  /* 0x0100040000067ab9 */ /* 0x000fe20000000a00 */
[----:B------:R-:W-:Y:S01]  /*25e0*/  IMAD.U32 R4, RZ, RZ, UR4 ;  /* 0x00000004ff047e24 */ /* 0x000fe2000f8e00ff */
[----:B------:R-:W-:Y:S01]  /*25f0*/  MOV R10, UR6 ;  /* 0x00000006000a7c02 */ /* 0x000fe20008000f00 */
[----:B------:R-:W-:Y:S01]  /*2600*/  IMAD.U32 R5, RZ, RZ, UR5 ;  /* 0x00000005ff057e24 */ /* 0x000fe2000f8e00ff */
[----:B------:R-:W-:Y:S01]  /*2610*/  ULDC.64 UR4, c[0x4][0x88] ;  /* 0x0100220000047ab9 */ /* 0x000fe20000000a00 */
[----:B------:R-:W-:Y:S02]  /*2620*/  IMAD.U32 R11, RZ, RZ, UR7 ;  /* 0x00000007ff0b7e24 */ /* 0x000fe4000f8e00ff */
[----:B------:R-:W-:Y:S02]  /*2630*/  IMAD.U32 R6, RZ, RZ, UR4 ;  /* 0x00000004ff067e24 */ /* 0x000fe4000f8e00ff */
[----:B------:R-:W-:-:S02]  /*2640*/  IMAD.U32 R7, RZ, RZ, UR5 ;  /* 0x00000005ff077e24 */ /* 0x000fc4000f8e00ff */
[----:B------:R-:W-:Y:S02]  /*2650*/  IMAD.MOV.U32 R8, RZ, RZ, 0x70 ;  /* 0x00000070ff087424 */ /* 0x000fe400078e00ff */
[----:B------:R-:W-:Y:S02]  /*2660*/  IMAD.MOV.U32 R12, RZ, RZ, 0x1 ;  /* 0x00000001ff0c7424 */ /* 0x000fe400078e00ff */
[----:B------:R-:W-:-:S07]  /*2670*/  IMAD.MOV.U32 R13, RZ, RZ, RZ ;  /* 0x000000ffff0d7224 */ /* 0x000fce00078e00ff */
[----:B------:R-:W-:-:S07]  /*2680*/  LEPC R20, `(.L_x_37) ;  /* 0x000000001014794e */ /* 0x000fce0000000000 */
[----:B-1----:R-:W-:Y:S05]  /*2690*/  CALL.ABS.NOINC R22 ;  /* 0x0000000016007343 */ /* 0x002fea0003c00000 */
.L_x_37:
[----:B------:R-:W-:Y:S02]  /*26a0*/  ULDC.64 UR4, c[0x0][0x590] ;  /* 0x0001640000047ab9 */ /* 0x000fe40000000a00 */
[----:B------:R-:W-:Y:S02]  /*26b0*/  IMAD.U32 R103, RZ, RZ, UR4 ;  /* 0x00000004ff677e24 */ /* 0x000fe4000f8e00ff */
[----:B------:R-:W-:-:S03]  /*26c0*/  IMAD.U32 R104, RZ, RZ, UR5 ;  /* 0x00000005ff687e24 */ /* 0x000fc6000f8e00ff */
[----:B------:R-:W-:-:S04]  /*26d0*/  ISETP.NE.U32.AND P0, PT, R103, RZ, PT ;  /* 0x000000ff6700720c */ /* 0x000fc80003f05070 */
[----:B------:R-:W-:-:S13]  /*26e0*/  ISETP.NE.AND.EX P0, PT, R104, RZ, PT, P0 ;  /* 0x000000ff6800720c */ /* 0x000fda0003f05300 */
[----:B------:R-:W-:Y:S05]  /*26f0*/  @!P0 BRA `(.L_x_39) ;  /* 0x0000000000348947 */ /* 0x000fea0003800000 */
[----:B------:R-:W-:Y:S02]  /*2700*/  ULDC.64 UR4, c[0x0][0x588] ;  /* 0x0001620000047ab9 */ /* 0x000fe40000000a00 */
[----:B------:R-:W-:-:S04]  /*2710*/  ISETP.NE.U32.AND P1, PT, RZ, UR4, PT ;  /* 0x00000004ff007c0c */ /* 0x000fc8000bf25070 */
[----:B------:R-:W-:-:S13]  /*2720*/  ISETP.NE.AND.EX P1, PT, RZ, UR5, PT, P1 ;  /* 0x00000005ff007c0c */ /* 0x000fda000bf25310 */
[----:B------:R-:W-:Y:S05]  /*2730*/  @!P1 BRA `(.L_x_40) ;  /* 0x0000000000189947 */ /* 0x000fea0003800000 */
[----:B------:R-:W2:Y:S01]  /*2740*/  LDC.64 R4, c[0x0][0x588] ;  /* 0x00016200ff047b82 */ /* 0x000ea20000000a00 */
[----:B------:R-:W-:-:S04]  /*2750*/  IMAD R3, R103, UR47, RZ ;  /* 0x0000002f67037c24 */ /* 0x000fc8000f8e02ff */
[----:B--2---:R-:W-:-:S05]  /*2760*/  IMAD.WIDE R4, R3, 0x4, R4 ;  /* 0x0000000403047825 */ /* 0x004fca00078e0204 */
[----:B-----5:R2:W5:Y:S01]  /*2770*/  LDG.E R91, desc[UR54][R4.64] ;  /* 0x00000036045b7981 */ /* 0x020562000c1e1900 */
[----:B------:R-:W-:Y:S01]  /*2780*/  IMAD.MOV.U32 R90, RZ, RZ, 0x1 ;  /* 0x00000001ff5a7424 */ /* 0x000fe200078e00ff */
[----:B------:R-:W-:Y:S06]  /*2790*/  BRA `(.L_x_39) ;  /* 0x00000000000c7947 */ /* 0x000fec0003800000 */
.L_x_40:
[----:B------:R-:W-:Y:S01]  /*27a0*/  ULDC UR4, c[0x0][0x580] ;  /* 0x0001600000047ab9 */ /* 0x000fe20000000800 */
[----:B------:R-:W-:Y:S02]  /*27b0*/  IMAD.MOV.U32 R90, RZ, RZ, 0x1 ;  /* 0x00000001ff5a7424 */ /* 0x000fe400078e00ff */
[----:B-----5:R-:W-:-:S07]  /*27c0*/  IMAD.U32 R91, RZ, RZ, UR4 ;  /* 0x00000004ff5b7e24 */ /* 0x020fce000f8e00ff */
.L_x_39:
[----:B------:R-:W3:Y:S02]  /*27d0*/  LDC.64 R6, c[0x0][0x5b0] ;  /* 0x00016c00ff067b82 */ /* 0x000ee40000000a00 */
[----:B---3--:R-:W-:-:S04]  /*27e0*/  ISETP.NE.U32.AND P1, PT, R6, RZ, PT ;  /* 0x000000ff0600720c */ /* 0x008fc80003f25070 */
[----:B------:R-:W-:-:S13]  /*27f0*/  ISETP.NE.AND.EX P1, PT, R7, RZ, PT, P1 ;  /* 0x000000ff0700720c */ /* 0x000fda0003f25310 */
[----:B------:R-:W-:Y:S05]  /*2800*/  @!P1 BRA `(.L_x_41) ;  /* 0x00000000002c9947 */ /* 0x000fea0003800000 */
[----:B------:R-:W-:Y:S02]  /*2810*/  ULDC.64 UR4, c[0x0][0x5a8] ;  /* 0x00016a0000047ab9 */ /* 0x000fe40000000a00 */
[----:B------:R-:W-:-:S04]  /*2820*/  ISETP.NE.U32.AND P1, PT, RZ, UR4, PT ;  /* 0x00000004ff007c0c */ /* 0x000fc8000bf25070 */
[----:B------:R-:W-:-:S13]  /*2830*/  ISETP.NE.AND.EX P1, PT, RZ, UR5, PT, P1 ;  /* 0x00000005ff007c0c */ /* 0x000fda000bf25310 */
[----:B------:R-:W-:Y:S05]  /*2840*/  @!P1 BRA `(.L_x_42) ;  /* 0x0000000000149947 */ /* 0x000fea0003800000 */
[----:B--2---:R-:W2:Y:S01]  /*2850*/  LDC.64 R4, c[0x0][0x5a8] ;  /* 0x00016a00ff047b82 */ /* 0x004ea20000000a00 */
[----:B------:R-:W-:-:S04]  /*2860*/  IMAD R3, R6, UR47, RZ ;  /* 0x0000002f06037c24 */ /* 0x000fc8000f8e02ff */
[----:B--2---:R-:W-:-:S05]  /*2870*/  IMAD.WIDE R4, R3, 0x4, R4 ;  /* 0x0000000403047825 */ /* 0x004fca00078e0204 */
[----:B-----5:R3:W5:Y:S01]  /*2880*/  LDG.E R92, desc[UR54][R4.64] ;  /* 0x00000036045c7981 */ /* 0x020762000c1e1900 */
[----:B------:R-:W-:Y:S05]  /*2890*/  BRA `(.L_x_41) ;  /* 0x0000000000087947 */ /* 0x000fea0003800000 */
.L_x_42:
[----:B------:R-:W-:Y:S02]  /*28a0*/  ULDC UR4, c[0x0][0x5a0] ;  /* 0x0001680000047ab9 */ /* 0x000fe40000000800 */
[----:B-----5:R-:W-:-:S07]  /*28b0*/  MOV R92, UR4 ;  /* 0x00000004005c7c02 */ /* 0x020fce0008000f00 */
.L_x_41:
[----:B------:R-:W-:Y:S01]  /*28c0*/  ULDC.64 UR4, c[0x0][0x588] ;  /* 0x0001620000047ab9 */ /* 0x000fe20000000a00 */
[----:B------:R-:W-:Y:S01]  /*28d0*/  ISETP.NE.U32.AND P1, PT, R103, RZ, PT ;  /* 0x000000ff6700720c */ /* 0x000fe20003f25070 */
[----:B------:R-:W-:Y:S02]  /*28e0*/  UISETP.NE.U32.AND UP0, UPT, UR4, URZ, UPT ;  /* 0x0000003f0400728c */ /* 0x000fe4000bf05070 */
[----:B------:R-:W-:Y:S01]  /*28f0*/  ISETP.NE.U32.AND P3, PT, RZ, UR4, PT ;  /* 0x00000004ff007c0c */ /* 0x000fe2000bf65070 */
[----:B------:R-:W-:Y:S01]  /*2900*/  IMAD.MOV.U32 R0, RZ, RZ, 0x1 ;  /* 0x00000001ff007424 */ /* 0x000fe200078e00ff */
[----:B------:R-:W-:Y:S01]  /*2910*/  ISETP.NE.AND.EX P4, PT, R104, RZ, PT, P1 ;  /* 0x000000ff6800720c */ /* 0x000fe20003f85310 */
[----:B------:R-:W-:Y:S02]  /*2920*/  UISETP.NE.AND.EX UP0, UPT, UR5, URZ, UPT, UP0 ;  /* 0x0000003f0500728c */ /* 0x000fe4000bf05300 */
[----:B------:R-:W-:-:S04]  /*2930*/  ISETP.NE.AND.EX P3, PT, RZ, UR5, PT, P3 ;  /* 0x00000005ff007c0c */ /* 0x000fc8000bf65330 */
[----:B------:R-:W-:-:S04]  /*2940*/  PLOP3.LUT P2, PT, PT, PT, UP0, 0x80, 0x0 ;  /* 0x000000000000781c */ /* 0x000fc80003f4f008 */
[----:B------:R-:W-:-:S05]  /*2950*/  PLOP3.LUT P2, PT, P2, PT, PT, 0x8, 0x0 ;  /* 0x000000000000781c */ /* 0x000fca000174e170 */
[----:B------:R-:W-:Y:S08]  /*2960*/  @P3 BRA P4, `(.L_x_43) ;  /* 0x0000000000283947 */ /* 0x000ff00002000000 */
[----:B------:R-:W-:Y:S04]  /*2970*/  BSSY B0, `(.L_x_44) ;  /* 0x0000008000007945 */ /* 0x000fe80003800000 */
[----:B------:R-:W-:Y:S05]  /*2980*/  @!P0 BRA `(.L_x_45) ;  /* 0x0000000000148947 */ /* 0x000fea0003800000 */
[----:B------:R-:W-:Y:S02]  /*2990*/  LOP3.LUT P4, RZ, R90, 0xff, RZ, 0xc0, !PT ;  /* 0x000000ff5aff7812 */ /* 0x000fe4000788c0ff */
[----:B------:R-:W-:-:S11]  /*29a0*/  PLOP3.LUT P3, PT, P2, PT, PT, 0x80, 0x0 ;  /* 0x000000000000781c */ /* 0x000fd6000176f070 */
[----:B------:R-:W-:Y:S05]  /*29b0*/  @!P4 BRA `(.L_x_46) ;  /* 0x00000000000cc947 */ /* 0x000fea0003800000 */
[----:B-----5:R-:W-:Y:S01]  /*29c0*/  FSETP.EQ.AND P3, PT, R91, RZ, PT ;  /* 0x000000ff5b00720b */ /* 0x020fe20003f62000 */
[----:B------:R-:W-:-:S12]  /*29d0*/  BRA `(.L_x_46) ;  /* 0x0000000000047947 */ /* 0x000fd80003800000 */
.L_x_45:
[----:B-----5:R-:W-:-:S13]  /*29e0*/  FSETP.EQ.AND P3, PT, R91, RZ, PT ;  /* 0x000000ff5b00720b */ /* 0x020fda0003f62000 */
.L_x_46:
[----:B-1----:R-:W-:Y:S05]  /*29f0*/  BSYNC B0 ;  /* 0x0000000000007941 */ /* 0x002fea0003800000 */
.L_x_44:
[----:B------:R-:W-:-:S07]  /*2a00*/  SEL R0, RZ, 0x1, P3 ;  /* 0x00000001ff007807 */ /* 0x000fce0001800000 */
.L_x_43:
[----:B------:R-:W-:Y:S04]  /*2a10*/  BSSY B0, `(.L_x_47) ;  /* 0x0000007000007945 */ /* 0x000fe80003800000 */
[----:B------:R-:W-:Y:S05]  /*2a20*/  @!P0 BRA `(.L_x_48) ;  /* 0x0000000000108947 */ /* 0x000fea0003800000 */
[----:B------:R-:W-:-:S13]  /*2a30*/  LOP3.LUT P0, RZ, R90, 0xff, RZ, 0xc0, !PT ;  /* 0x000000ff5aff7812 */ /* 0x000fda000780c0ff */
[----:B------:R-:W-:Y:S05]  /*2a40*/  @!P0 BRA `(.L_x_49) ;  /* 0x00000000000c8947 */ /* 0x000fea0003800000 */
[----:B-----5:R-:W-:Y:S01]  /*2a50*/  FSETP.EQ.AND P2, PT, R91, RZ, PT ;  /* 0x000000ff5b00720b */ /* 0x020fe20003f42000 */
[----:B------:R-:W-:-:S12]  /*2a60*/  BRA `(.L_x_49) ;  /* 0x0000000000047947 */ /* 0x000fd80003800000 */
.L_x_48:
[----:B-----5:R-:W-:-:S13]  /*2a70*/  FSETP.EQ.AND P2, PT, R91, RZ, PT ;  /* 0x000000ff5b00720b */ /* 0x020fda0003f42000 */
.L_x_49:
[----:B-1----:R-:W-:Y:S05]  /*2a80*/  BSYNC B0 ;  /* 0x0000000000007941 */ /* 0x002fea0003800000 */
.L_x_47:
[----:B------:R-:W-:Y:S01]  /*2a90*/  PRMT R3, R0, 0x9910, RZ ;  /* 0x0000991000037816 */ /* 0x000fe200000000ff */
[----:B------:R-:W-:Y:S01]  /*2aa0*/  BSSY B0, `(.L_x_50) ;  /* 0x000001c000007945 */ /* 0x000fe20003800000 */
[----:B------:R-:W-:Y:S01]  /*2ab0*/  LOP3.LUT R95, R95, 0x1, RZ, 0x3c, !PT ;  /* 0x000000015f5f7812 */ /* 0x000fe200078e3cff */
[----:B------:R-:W-:Y:S01]  /*2ac0*/  IMAD.MOV.U32 R0, RZ, RZ, RZ ;  /* 0x000000ffff007224 */ /* 0x000fe200078e00ff */
[----:B------:R-:W-:Y:S02]  /*2ad0*/  ISETP.NE.AND P0, PT, R3, RZ, PT ;  /* 0x000000ff0300720c */ /* 0x000fe40003f05270 */
[----:B------:R-:W-:Y:S02]  /*2ae0*/  CS2R R6, SRZ ;  /* 0x0000000000067805 */ /* 0x000fe4000001ff00 */
[----:B--23--:R-:W-:Y:S02]  /*2af0*/  CS2R R4, SRZ ;  /* 0x0000000000047805 */ /* 0x00cfe4000001ff00 */
[----:B------:R-:W-:-:S02]  /*2b00*/  CS2R R10, SRZ ;  /* 0x00000000000a7805 */ /* 0x000fc4000001ff00 */
[----:B------:R-:W-:-:S05]  /*2b10*/  CS2R R8, SRZ ;  /* 0x0000000000087805 */ /* 0x000fca000001ff00 */
[----:B------:R-:W-:Y:S05]  /*2b20*/  @!P0 BRA `(.L_x_51) ;  /* 0x00000000004c8947 */ /* 0x000fea0003800000 */
[----:B------:R-:W-:-:S13]  /*2b30*/  ISETP.NE.AND P3, PT, R101, 0x3, PT ;  /* 0x000000036500780c */ /* 0x000fda0003f65270 */
[----:B------:R-:W-:Y:S05]  /*2b40*/  @!P3 BRA `(.L_x_52) ;  /* 0x000000000004b947 */ /* 0x000fea0003800000 */
[----:B------:R-:W-:Y:S01]  /*2b50*/  BPT.TRAP 0x1 ;  /* 0x000000040000795c */ /* 0x000fe20000300000 */
.L_x_52:
[----:B------:R-:W-:Y:S01]  /*2b60*/  SHF.L.U32 R0, R95, 0x1f, RZ ;  /* 0x0000001f5f007819 */ /* 0x000fe200000006ff */
[----:B------:R-:W-:Y:S01]  /*2b70*/  BSSY B1, `(.L_x_53) ;  /* 0x0000005000017945 */ /* 0x000fe20003800000 */
[----:B------:R-:W-:Y:S01]  /*2b80*/  @!P2 LEA R3, R94, UR50, 0x1 ;  /* 0x000000325e03ac11 */ /* 0x000fe2000f8e08ff */
[----:B------:R-:W-:Y:S01]  /*2b90*/  IMAD.MOV.U32 R11, RZ, RZ, RZ ;  /* 0x000000ffff0b7224 */ /* 0x000fe200078e00ff */
[----:B------:R-:W1:Y:S02]  /*2ba0*/  SYNCS.PHASECHK.TRANS64.TRYWAIT P3, [UR50+0x60], R0 ;  /* 0x00006000ff0075a7 */ /* 0x000e640008060172 */
[----:B-1----:R-:W-:Y:S05]  /*2bb0*/  @!P3 BRA `(.L_x_54) ;  /* 0x0000004c006cb947 */ /* 0x002fea0003800000 */
.L_x_169:
[----:B------:R-:W-:Y:S05]  /*2bc0*/  BSYNC B1 ;  /* 0x0000000000017941 */ /* 0x000fea0003800000 */
.L_x_53:
[----:B------:R-:W-:Y:S01]  /*2bd0*/  IMAD.MOV.U32 R10, RZ, RZ, RZ ;  /* 0x000000ffff0a7224 */ /* 0x000fe200078e00ff */
[----:B------:R-:W-:Y:S01]  /*2be0*/  CS2R R8, SRZ ;  /* 0x0000000000087805 */ /* 0x000fe2000001ff00 */
[----:B------:R-:W-:Y:S01]  /*2bf0*/  IMAD.MOV.U32 R6, RZ, RZ, RZ ;  /* 0x000000ffff067224 */ /* 0x000fe200078e00ff */
[----:B-1----:R-:W-:Y:S01]  /*2c00*/  CS2R R4, SRZ ;  /* 0x0000000000047805 */ /* 0x002fe2000001ff00 */
[----:B------:R-:W-:Y:S01]  /*2c10*/  @!P2 IMAD R12, R98, 0x2, R3 ;  /* 0x00000002620ca824 */ /* 0x000fe200078e0203 */
[----:B------:R-:W-:Y:S05]  /*2c20*/  @!P2 WARPSYNC.ALL ;  /* 0x000000000000a948 */ /* 0x000fea0003800000 */
[----:B------:R1:W2:Y:S01]  /*2c30*/  @!P2 LDSM.16.M88.4 R8, [R3+0x200] ;  /* 0x000200000308a83b */ /* 0x0002a20000000200 */
[----:B------:R-:W-:-:S03]  /*2c40*/  IMAD.MOV.U32 R0, RZ, RZ, 0x1 ;  /* 0x00000001ff007424 */ /* 0x000fc600078e00ff */
[----:B------:R1:W3:Y:S04]  /*2c50*/  @!P2 LDSM.16.M88.4 R4, [R12+0x200] ;  /* 0x000200000c04a83b */ /* 0x0002e80000000200 */
.L_x_51:
[----:B------:R-:W-:Y:S05]  /*2c60*/  BSYNC B0 ;  /* 0x0000000000007941 */ /* 0x000fea0003800000 */
.L_x_50:
[--C-:B-12---:R-:W-:Y:S02]  /*2c70*/  HADD2.F32 R12, -RZ, R8.reuse.H0_H0 ;  /* 0x20000008ff0c7230 */ /* 0x106fe40000004100 */
[C---:B-----5:R-:W-:Y:S01]  /*2c80*/  FMUL R24, R92.reuse, R24 ;  /* 0x000000185c187220 */ /* 0x060fe20000400000 */
[----:B------:R-:W-:Y:S02]  /*2c90*/  HADD2.F32 R14, -RZ, R8.H1_H1 ;  /* 0x30000008ff0e7230 */ /* 0x000fe40000004100 */
[C---:B------:R-:W-:Y:S01]  /*2ca0*/  FMUL R25, R92.reuse, R25 ;  /* 0x000000195c197220 */ /* 0x040fe20000400000 */
[--C-:B------:R-:W-:Y:S02]  /*2cb0*/  HADD2.F32 R20, -RZ, R9.reuse.H0_H0 ;  /* 0x20000009ff147230 */ /* 0x100fe40000004100 */
[C---:B------:R-:W-:Y:S01]  /*2cc0*/  FMUL R3, R92.reuse, R26 ;  /* 0x0000001a5c037220 */ /* 0x040fe20000400000 */
[----:B------:R-:W-:Y:S02]  /*2cd0*/  HADD2.F32 R22, -RZ, R9.H1_H1 ;  /* 0x30000009ff167230 */ /* 0x000fe40000004100 */
[----:B------:R-:W-:Y:S01]  /*2ce0*/  FMUL R27, R92, R27 ;  /* 0x0000001b5c1b7220 */ /* 0x000fe20000400000 */
[C---:B------:R-:W-:Y:S01]  /*2cf0*/  FFMA R24, R91.reuse, R12, R24 ;  /* 0x0000000c5b187223 */ /* 0x040fe20000000018 */
[C---:B------:R-:W-:Y:S01]  /*2d00*/  FFMA R25, R91.reuse, R14, R25 ;  /* 0x0000000e5b197223 */ /* 0x040fe20000000019 */
[C---:B------:R-:W-:Y:S01]  /*2d10*/  FFMA R3, R91.reuse, R20, R3 ;  /* 0x000000145b037223 */ /* 0x040fe20000000003 */
[----:B------:R-:W-:Y:S01]  /*2d20*/  FFMA R26, R91, R22, R27 ;  /* 0x000000165b1a7223 */ /* 0x000fe2000000001b */
[----:B------:R-:W-:-:S02]  /*2d30*/  HADD2.F32 R12, -RZ, R10.H0_H0 ;  /* 0x2000000aff0c7230 */ /* 0x000fc40000004100 */
[C---:B------:R-:W-:Y:S01]  /*2d40*/  FMUL R28, R92.reuse, R28 ;  /* 0x0000001c5c1c7220 */ /* 0x040fe20000400000 */
        /* <DEDUP_REMOVED lines=10> */
[----:B---3--:R-:W-:-:S02]  /*2df0*/  HADD2.F32 R12, -RZ, R4.H0_H0 ;  /* 0x20000004ff0c7230 */ /* 0x008fc40000004100 */
        /* <DEDUP_REMOVED lines=19> */
[----:B------:R-:W-:Y:S01]  /*2f30*/  F2FP.F16.F32.PACK_AB R24, R25, R24 ;  /* 0x000000181918723e */ /* 0x000fe200000000ff */
[C---:B------:R-:W-:Y:S01]  /*2f40*/  FFMA R12, R91.reuse, R12, R36 ;  /* 0x0000000c5b0c7223 */ /* 0x040fe20000000024 */
[C---:B------:R-:W-:Y:S01]  /*2f50*/  FFMA R37, R91.reuse, R14, R37 ;  /* 0x0000000e5b257223 */ /* 0x040fe20000000025 */
[----:B------:R-:W-:Y:S01]  /*2f60*/  F2FP.F16.F32.PACK_AB R25, R26, R3 ;  /* 0x000000031a19723e */ /* 0x000fe200000000ff */
[C---:B------:R-:W-:Y:S01]  /*2f70*/  FFMA R20, R91.reuse, R20, R21 ;  /* 0x000000145b147223 */ /* 0x040fe20000000015 */
[----:B------:R-:W-:Y:S01]  /*2f80*/  FFMA R39, R91, R22, R39 ;  /* 0x000000165b277223 */ /* 0x000fe20000000027 */
[----:B------:R-:W-:Y:S01]  /*2f90*/  LEA R3, R94, UR50, 0x1 ;  /* 0x000000325e037c11 */ /* 0x000fe2000f8e08ff */
[----:B------:R-:W-:Y:S05]  /*2fa0*/  WARPSYNC.ALL ;  /* 0x0000000000007948 */ /* 0x000fea0003800000 */
[----:B------:R-:W-:Y:S01]  /*2fb0*/  F2FP.F16.F32.PACK_AB R32, R33, R32 ;  /* 0x000000202120723e */ /* 0x000fe200000000ff */
[----:B------:R-:W-:Y:S01]  /*2fc0*/  BSSY B0, `(.L_x_55) ;  /* 0x0000018000007945 */ /* 0x000fe20003800000 */
[----:B------:R-:W-:-:S02]  /*2fd0*/  F2FP.F16.F32.PACK_AB R33, R34, R15 ;  /* 0x0000000f2221723e */ /* 0x000fc400000000ff */
[----:B------:R-:W-:Y:S02]  /*2fe0*/  F2FP.F16.F32.PACK_AB R26, R29, R28 ;  /* 0x0000001c1d1a723e */ /* 0x000fe400000000ff */
[----:B------:R-:W-:Y:S02]  /*2ff0*/  F2FP.F16.F32.PACK_AB R27, R30, R13 ;  /* 0x0000000d1e1b723e */ /* 0x000fe400000000ff */
[----:B------:R-:W-:Y:S01]  /*3000*/  F2FP.F16.F32.PACK_AB R34, R37, R12 ;  /* 0x0000000c2522723e */ /* 0x000fe200000000ff */
[----:B------:R-:W-:Y:S01]  /*3010*/  IMAD R12, R98, 0x2, R3 ;  /* 0x00000002620c7824 */ /* 0x000fe200078e0203 */
[----:B------:R-:W-:Y:S01]  /*3020*/  F2FP.F16.F32.PACK_AB R35, R39, R20 ;  /* 0x000000142723723e */ /* 0x000fe200000000ff */
[----:B------:R1:W-:Y:S01]  /*3030*/  STSM.16.M88.4 [R3+0x200], R24 ;  /* 0x0002001803007844 */ /* 0x0003e20000000200 */
[----:B------:R-:W-:-:S03]  /*3040*/  ISETP.GT.U32.AND P3, PT, R99, 0x3e, PT ;  /* 0x0000003e6300780c */ /* 0x000fc60003f64070 */
[----:B------:R1:W-:Y:S01]  /*3050*/  STSM.16.M88.4 [R12+0x200], R32 ;  /* 0x000200200c007844 */ /* 0x0003e20000000200 */
[----:B------:R-:W-:Y:S01]  /*3060*/  @!PT LDS RZ, [RZ] ;  /* 0x00000000fffff984 */ /* 0x000fe20000000800 */
[----:B------:R-:W-:Y:S01]  /*3070*/  @!PT LDS RZ, [RZ] ;  /* 0x00000000fffff984 */ /* 0x000fe20000000800 */
[----:B------:R-:W-:Y:S01]  /*3080*/  @!PT LDS RZ, [RZ] ;  /* 0x00000000fffff984 */ /* 0x000fe20000000800 */
[----:B------:R-:W-:Y:S01]  /*3090*/  @!PT LDS RZ, [RZ] ;  /* 0x00000000fffff984 */ /* 0x000fe20000000800 */
[----:B------:R2:W-:Y:S06]  /*30a0*/  MEMBAR.ALL.CTA ;  /* 0x0000000000007992 */ /* 0x0005ec0000008000 */
[----:B--2---:R-:W2:Y:S02]  /*30b0*/  FENCE.VIEW.ASYNC.S ;  /* 0x00000000000073c6 */ /* 0x004ea40000000000 */
[----:B--2---:R-:W-:Y:S06]  /*30c0*/  BAR.SYNC.DEFER_BLOCKING 0x1, 0x100 ;  /* 0x0044000000007b1d */ /* 0x004fec0000010000 */
[----:B------:R-:W-:Y:S05]  /*30d0*/  @P3 BRA `(.L_x_56) ;  /* 0x0000000000183947 */ /* 0x000fea0003800000 */
[----:B------:R-:W-:Y:S02]  /*30e0*/  UIADD3 UR4, UP0, UR56, 0x4f0, URZ ;  /* 0x000004f038047890 */ /* 0x000fe4000ff1e03f */
[----:B------:R-:W-:Y:S02]  /*30f0*/  UIADD3 UR44, UR50, 0x200, URZ ;  /* 0x00000200322c7890 */ /* 0x000fe4000fffe03f */
[----:B------:R-:W-:-:S09]  /*3100*/  UIADD3.X UR5, URZ, UR57, URZ, UP0, !UPT ;  /* 0x000000393f057290 */ /* 0x000fd200087fe43f */
[----:B------:R2:W-:Y:S01]  /*3110*/  UTMASTG.3D [UR44], [UR4] ;  /* 0x0000002c040073b5 */ /* 0x0005e20008010000 */
[----:B------:R0:W-:Y:S01]  /*3120*/  UTMACMDFLUSH ;  /* 0x00000000000079b7 */ /* 0x0001e20000000000 */
[----:B--2---:R-:W-:-:S04]  /*3130*/  DEPBAR.LE SB0, 0x1 ;  /* 0x000080400000791a */ /* 0x004fc80000000000 */
.L_x_56:
[----:B------:R-:W-:Y:S05]  /*3140*/  BSYNC B0 ;  /* 0x0000000000007941 */ /* 0x000fea0003800000 */
.L_x_55:
[----:B------:R-:W-:Y:S01]  /*3150*/  BAR.SYNC.DEFER_BLOCKING 0x1, 0x100 ;  /* 0x0044000000007b1d */ /* 0x000fe20000010000 */
[----:B------:R-:W-:Y:S01]  /*3160*/  ISETP.NE.AND P4, PT, RZ, UR40, PT ;  /* 0x00000028ff007c0c */ /* 0x000fe2000bf85270 */
[----:B------:R-:W-:-:S12]  /*3170*/  VIADD R13, R3, 0x200 ;  /* 0x00000200030d7836 */ /* 0x000fd80000000000 */
[----:B------:R-:W-:Y:S05]  /*3180*/  @!P4 BRA `(.L_x_57) ;  /* 0x000000000034c947 */ /* 0x000fea0003800000 */
[----:B------:R-:W-:Y:S04]  /*3190*/  BSSY B0, `(.L_x_58) ;  /* 0x0000009000007945 */ /* 0x000fe80003800000 */
[----:B------:R-:W-:Y:S05]  /*31a0*/  @!P0 BRA `(.L_x_59) ;  /* 0x00000000001c8947 */ /* 0x000fea0003800000 */
[----:B------:R-:W-:-:S13]  /*31b0*/  ISETP.NE.AND P4, PT, R101, 0x3, PT ;  /* 0x000000036500780c */ /* 0x000fda0003f85270 */
[----:B------:R-:W-:Y:S05]  /*31c0*/  @!P4 BRA `(.L_x_60) ;  /* 0x000000000004c947 */ /* 0x000fea0003800000 */
[----:B------:R-:W-:Y:S01]  /*31d0*/  BPT.TRAP 0x1 ;  /* 0x000000040000795c */ /* 0x000fe20000300000 */
.L_x_60:
[----:B------:R-:W-:-:S04]  /*31e0*/  ULEA UR4, UR39, UR50, 0x3 ;  /* 0x0000003227047291 */ /* 0x000fc8000f8e183f */
[----:B------:R-:W-:-:S04]  /*31f0*/  UIADD3 UR4, UR4, 0x80, URZ ;  /* 0x0000008004047890 */ /* 0x000fc8000fffe03f */
[----:B------:R-:W-:-:S09]  /*3200*/  UPRMT UR4, UR49, 0x654, UR4 ;  /* 0x0000065431047896 */ /* 0x000fd20008000004 */
[----:B------:R-:W-:Y:S03]  /*3210*/  SYNCS.ARRIVE.TRANS64.RED.A1T0 RZ, [UR4], RZ ;  /* 0x000000ffffff79a7 */ /* 0x000fe60008100404 */
.L_x_59:
[----:B------:R-:W-:Y:S05]  /*3220*/  BSYNC B0 ;  /* 0x0000000000007941 */ /* 0x000fea0003800000 */
.L_x_58:
[----:B------:R-:W-:-:S04]  /*3230*/  UIADD3 UR39, UR39, 0x1, URZ ;  /* 0x0000000127277890 */ /* 0x000fc8000fffe03f */
[----:B------:R-:W-:-:S04]  /*3240*/  UISETP.NE.AND UP0, UPT, UR39, 0x4, UPT ;  /* 0x000000042700788c */ /* 0x000fc8000bf05270 */
[----:B------:R-:W-:-:S12]  /*3250*/  USEL UR39, UR39, URZ, UP0 ;  /* 0x0000003f27277287 */ /* 0x000fd80008000000 */
.L_x_57:
[----:B------:R-:W-:Y:S04]  /*3260*/  BSSY B0, `(.L_x_61) ;  /* 0x0000011000007945 */ /* 0x000fe80003800000 */
[----:B------:R-:W-:Y:S05]  /*3270*/  @!P0 BRA `(.L_x_62) ;  /* 0x00000000003c8947 */ /* 0x000fea0003800000 */
[----:B------:R-:W-:-:S13]  /*3280*/  ISETP.NE.AND P4, PT, R101, 0x3, PT ;  /* 0x000000036500780c */ /* 0x000fda0003f85270 */
[----:B------:R-:W-:Y:S05]  /*3290*/  @!P4 BRA `(.L_x_63) ;  /* 0x000000000004c947 */ /* 0x000fea0003800000 */
[----:B------:R-:W-:Y:S01]  /*32a0*/  BPT.TRAP 0x1 ;  /* 0x000000040000795c */ /* 0x000fe20000300000 */
.L_x_63:
[C---:B------:R-:W-:Y:S01]  /*32b0*/  LEA R20, R0.reuse, UR50, 0x3 ;  /* 0x0000003200147c11 */ /* 0x040fe2000f8e18ff */
[----:B------:R-:W-:Y:S01]  /*32c0*/  BSSY B1, `(.L_x_64) ;  /* 0x0000006000017945 */ /* 0x000fe20003800000 */
[----:B------:R-:W-:Y:S02]  /*32d0*/  SHF.L.U32 R21, R95, 0x1f, RZ ;  /* 0x0000001f5f157819 */ /* 0x000fe400000006ff */
[----:B------:R-:W-:Y:S02]  /*32e0*/  @!P2 LEA R15, R0, R13, 0xd ;  /* 0x0000000d000fa211 */ /* 0x000fe400078e68ff */
[----:B------:R-:W2:Y:S03]  /*32f0*/  SYNCS.PHASECHK.TRANS64.TRYWAIT P4, [R20+URZ+0x60], R21 ;  /* 0x00006015140075a7 */ /* 0x000ea6000808017f */
[----:B------:R-:W-:Y:S01]  /*3300*/  @!P2 IMAD R14, R98, 0x2, R15 ;  /* 0x00000002620ea824 */ /* 0x000fe200078e020f */
[----:B--2---:R-:W-:Y:S06]  /*3310*/  @!P4 BRA `(.L_x_65) ;  /* 0x0000004400acc947 */ /* 0x004fec0003800000 */
.L_x_170:
[----:B------:R-:W-:Y:S05]  /*3320*/  BSYNC B1 ;  /* 0x0000000000017941 */ /* 0x000fea0003800000 */
.L_x_64:
[----:B------:R-:W-:Y:S05]  /*3330*/  @!P2 WARPSYNC.ALL ;  /* 0x000000000000a948 */ /* 0x000fea0003800000 */
[----:B------:R3:W4:Y:S01]  /*3340*/  @!P2 LDSM.16.M88.4 R8, [R15] ;  /* 0x000000000f08a83b */ /* 0x0007220000000200 */
[----:B------:R-:W-:-:S03]  /*3350*/  VIADD R0, R0, 0x1 ;  /* 0x0000000100007836 */ /* 0x000fc60000000000 */
[----:B------:R3:W1:Y:S04]  /*3360*/  @!P2 LDSM.16.M88.4 R4, [R14] ;  /* 0x000000000e04a83b */ /* 0x0006680000000200 */
.L_x_62:
[----:B------:R-:W-:Y:S05]  /*3370*/  BSYNC B0 ;  /* 0x0000000000007941 */ /* 0x000fea0003800000 */
.L_x_61:
[--C-:B---34-:R-:W-:Y:S02]  /*3380*/  HADD2.F32 R15, -RZ, R8.reuse.H0_H0 ;  /* 0x20000008ff0f7230 */ /* 0x118fe40000004100 */
[C---:B------:R-:W-:Y:S01]  /*3390*/  FMUL R40, R92.reuse, R40 ;  /* 0x000000285c287220 */ /* 0x040fe20000400000 */
[----:B--2---:R-:W-:Y:S02]  /*33a0*/  HADD2.F32 R21, -RZ, R8.H1_H1 ;  /* 0x30000008ff157230 */ /* 0x004fe40000004100 */
[C---:B------:R-:W-:Y:S01]  /*33b0*/  FMUL R14, R92.reuse, R41 ;  /* 0x000000295c0e7220 */ /* 0x040fe20000400000 */
[--C-:B-1----:R-:W-:Y:S02]  /*33c0*/  HADD2.F32 R25, -RZ, R9.reuse.H1_H1 ;  /* 0x30000009ff197230 */ /* 0x102fe40000004100 */
[C---:B------:R-:W-:Y:S01]  /*33d0*/  FMUL R20, R92.reuse, R43 ;  /* 0x0000002b5c147220 */ /* 0x040fe20000400000 */
[----:B------:R-:W-:Y:S02]  /*33e0*/  HADD2.F32 R23, -RZ, R9.H0_H0 ;  /* 0x20000009ff177230 */ /* 0x000fe40000004100 */
[----:B------:R-:W-:Y:S01]  /*33f0*/  FMUL R42, R92, R42 ;  /* 0x0000002a5c2a7220 */ /* 0x000fe20000400000 */
[C---:B------:R-:W-:Y:S01]  /*3400*/  FFMA R40, R91.reuse, R15, R40 ;  /* 0x0000000f5b287223 */ /* 0x040fe20000000028 */
[C---:B------:R-:W-:Y:S01]  /*3410*/  FFMA R15, R91.reuse, R21, R14 ;  /* 0x000000155b0f7223 */ /* 0x040fe2000000000e */
[----:B------:R-:W-:Y:S01]  /*3420*/  FFMA R21, R91, R25, R20 ;  /* 0x000000195b157223 */ /* 0x000fe20000000014 */
[----:B------:R-:W-:-:S02]  /*3430*/  HADD2.F32 R22, -RZ, R10.H0_H0 ;  /* 0x2000000aff167230 */ /* 0x000fc40000004100 */
[C---:B------:R-:W-:Y:S01]  /*3440*/  FFMA R42, R91.reuse, R23, R42 ;  /* 0x000000175b2a7223 */ /* 0x040fe2000000002a */
[--C-:B------:R-:W-:Y:S02]  /*3450*/  HADD2.F32 R25, -RZ, R11.reuse.H0_H0 ;  /* 0x2000000bff197230 */ /* 0x100fe40000004100 */
[C---:B------:R-:W-:Y:S01]  /*3460*/  FMUL R44, R92.reuse, R44 ;  /* 0x0000002c5c2c7220 */ /* 0x040fe20000400000 */
[C---:B------:R-:W-:Y:S01]  /*3470*/  FMUL R46, R92.reuse, R46 ;  /* 0x0000002e5c2e7220 */ /* 0x040fe20000400000 */
[----:B------:R-:W-:Y:S02]  /*3480*/  HADD2.F32 R27, -RZ, R11.H1_H1 ;  /* 0x3000000bff1b7230 */ /* 0x000fe40000004100 */
[C---:B------:R-:W-:Y:S01]  /*3490*/  FMUL R20, R92.reuse, R47 ;  /* 0x0000002f5c147220 */ /* 0x040fe20000400000 */
[----:B------:R-:W-:Y:S02]  /*34a0*/  HADD2.F32 R23, -RZ, R10.H1_H1 ;  /* 0x3000000aff177230 */ /* 0x000fe40000004100 */
[----:B------:R-:W-:Y:S01]  /*34b0*/  FMUL R14, R92, R45 ;  /* 0x0000002d5c0e7220 */ /* 0x000fe20000400000 */
[C---:B------:R-:W-:Y:S01]  /*34c0*/  FFMA R44, R91.reuse, R22, R44 ;  /* 0x000000165b2c7223 */ /* 0x040fe2000000002c */
[----:B------:R-:W-:Y:S01]  /*34d0*/  FFMA R46, R91, R25, R46 ;  /* 0x000000195b2e7223 */ /* 0x000fe2000000002e */
[----:B------:R-:W-:-:S02]  /*34e0*/  HADD2.F32 R29, -RZ, R5.H0_H0 ;  /* 0x20000005ff1d7230 */ /* 0x000fc40000004100 */
[C---:B------:R-:W-:Y:S01]  /*34f0*/  FFMA R25, R91.reuse, R27, R20 ;  /* 0x0000001b5b197223 */ /* 0x040fe20000000014 */
[C---:B------:R-:W-:Y:S01]  /*3500*/  FMUL R50, R92.reuse, R50 ;  /* 0x000000325c327220 */ /* 0x040fe20000400000 */
[--C-:B------:R-:W-:Y:S02]  /*3510*/  HADD2.F32 R22, -RZ, R4.reuse.H0_H0 ;  /* 0x20000004ff167230 */ /* 0x100fe40000004100 */
[C---:B------:R-:W-:Y:S01]  /*3520*/  FFMA R23, R91.reuse, R23, R14 ;  /* 0x000000175b177223 */ /* 0x040fe2000000000e */
[----:B------:R-:W-:Y:S02]  /*3530*/  HADD2.F32 R31, -RZ, R5.H1_H1 ;  /* 0x30000005ff1f7230 */ /* 0x000fe40000004100 */
[C---:B------:R-:W-:Y:S01]  /*3540*/  FMUL R48, R92.reuse, R48 ;  /* 0x000000305c307220 */ /* 0x040fe20000400000 */
[----:B------:R-:W-:Y:S02]  /*3550*/  HADD2.F32 R27, -RZ, R4.H1_H1 ;  /* 0x30000004ff1b7230 */ /* 0x000fe40000004100 */
[C---:B------:R-:W-:Y:S01]  /*3560*/  FMUL R20, R92.reuse, R51 ;  /* 0x000000335c147220 */ /* 0x040fe20000400000 */
        /* <DEDUP_REMOVED lines=17> */
[----:B------:R-:W-:Y:S01]  /*3680*/  F2FP.F16.F32.PACK_AB R22, R23, R44 ;  /* 0x0000002c1716723e */ /* 0x000fe200000000ff */
[----:B------:R-:W-:Y:S05]  /*3690*/  WARPSYNC.ALL ;  /* 0x0000000000007948 */ /* 0x000fea0003800000 */
[----:B------:R-:W-:Y:S01]  /*36a0*/  F2FP.F16.F32.PACK_AB R20, R15, R40 ;  /* 0x000000280f14723e */ /* 0x000fe200000000ff */
[----:B------:R-:W-:Y:S01]  /*36b0*/  BSSY B0, `(.L_x_66) ;  /* 0x000001a000007945 */ /* 0x000fe20003800000 */
[----:B------:R-:W-:-:S02]  /*36c0*/  F2FP.F16.F32.PACK_AB R21, R21, R42 ;  /* 0x0000002a1515723e */ /* 0x000fc400000000ff */
[----:B------:R-:W-:Y:S02]  /*36d0*/  F2FP.F16.F32.PACK_AB R23, R25, R46 ;  /* 0x0000002e1917723e */ /* 0x000fe400000000ff */
[----:B------:R-:W-:Y:S02]  /*36e0*/  F2FP.F16.F32.PACK_AB R30, R31, R52 ;  /* 0x000000341f1e723e */ /* 0x000fe400000000ff */
[----:B------:R-:W-:Y:S01]  /*36f0*/  F2FP.F16.F32.PACK_AB R28, R27, R48 ;  /* 0x000000301b1c723e */ /* 0x000fe200000000ff */
[----:B------:R1:W-:Y:S01]  /*3700*/  STSM.16.M88.4 [R3+0x2200], R20 ;  /* 0x0022001403007844 */ /* 0x0003e20000000200 */
[----:B------:R-:W-:Y:S02]  /*3710*/  F2FP.F16.F32.PACK_AB R29, R29, R50 ;  /* 0x000000321d1d723e */ /* 0x000fe400000000ff */
[----:B------:R-:W-:-:S05]  /*3720*/  F2FP.F16.F32.PACK_AB R31, R33, R54 ;  /* 0x00000036211f723e */ /* 0x000fca00000000ff */
        /* <DEDUP_REMOVED lines=11> */
[----:B------:R-:W-:Y:S02]  /*37e0*/  UIADD3 UR4, UR50, 0x2200, URZ ;  /* 0x0000220032047890 */ /* 0x000fe4000fffe03f */
[----:B------:R-:W-:Y:S01]  /*37f0*/  UIADD3.X UR9, URZ, UR57, URZ, UP0, !UPT ;  /* 0x000000393f097290 */ /* 0x000fe200087fe43f */
[----:B------:R-:W-:Y:S01]  /*3800*/  UMOV UR6, UR46 ;  /* 0x0000002e00067c82 */ /* 0x000fe20008000000 */
[----:B------:R-:W-:-:S07]  /*3810*/  UMOV UR7, UR47 ;  /* 0x0000002f00077c82 */ /* 0x000fce0008000000 */
[----:B------:R2:W-:Y:S01]  /*3820*/  UTMASTG.3D [UR4], [UR8] ;  /* 0x00000004080073b5 */ /* 0x0005e20008010000 */
[----:B------:R0:W-:Y:S01]  /*3830*/  UTMACMDFLUSH ;  /* 0x00000000000079b7 */ /* 0x0001e20000000000 */
[----:B--2---:R-:W-:-:S04]  /*3840*/  DEPBAR.LE SB0, 0x1 ;  /* 0x000080400000791a */ /* 0x004fc80000000000 */
.L_x_67:
[----:B------:R-:W-:Y:S05]  /*3850*/  BSYNC B0 ;  /* 0x0000000000007941 */ /* 0x000fea0003800000 */
.L_x_66:
[----:B------:R-:W-:Y:S06]  /*3860*/  BAR.SYNC.DEFER_BLOCKING 0x1, 0x100 ;  /* 0x0044000000007b1d */ /* 0x000fec0000010000 */
[----:B------:R-:W-:Y:S04]  /*3870*/  BSSY B0, `(.L_x_68) ;  /* 0x0000009000007945 */ /* 0x000fe80003800000 */
[----:B------:R-:W-:Y:S05]  /*3880*/  @!P0 BRA `(.L_x_69) ;  /* 0x00000000001c8947 */ /* 0x000fea0003800000 */
[----:B------:R-:W-:-:S13]  /*3890*/  ISETP.NE.AND P4, PT, R101, 0x3, PT ;  /* 0x000000036500780c */ /* 0x000fda0003f85270 */
[----:B------:R-:W-:Y:S05]  /*38a0*/  @!P4 BRA `(.L_x_70) ;  /* 0x000000000004c947 */ /* 0x000fea0003800000 */
[----:B------:R-:W-:Y:S01]  /*38b0*/  BPT.TRAP 0x1 ;  /* 0x000000040000795c */ /* 0x000fe20000300000 */
.L_x_70:
[----:B------:R-:W-:-:S04]  /*38c0*/  ULEA UR4, UR39, UR50, 0x3 ;  /* 0x0000003227047291 */ /* 0x000fc8000f8e183f */
[----:B------:R-:W-:-:S04]  /*38d0*/  UIADD3 UR4, UR4, 0x80, URZ ;  /* 0x0000008004047890 */ /* 0x000fc8000fffe03f */
[----:B------:R-:W-:-:S09]  /*38e0*/  UPRMT UR4, UR49, 0x654, UR4 ;  /* 0x0000065431047896 */ /* 0x000fd20008000004 */
[----:B------:R-:W-:Y:S03]  /*38f0*/  SYNCS.ARRIVE.TRANS64.RED.A1T0 RZ, [UR4], RZ ;  /* 0x000000ffffff79a7 */ /* 0x000fe60008100404 */
.L_x_69:
[----:B------:R-:W-:Y:S05]  /*3900*/  BSYNC B0 ;  /* 0x0000000000007941 */ /* 0x000fea0003800000 */
.L_x_68:
[----:B------:R-:W-:Y:S01]  /*3910*/  UIADD3 UR39, UR39, 0x1, URZ ;  /* 0x0000000127277890 */ /* 0x000fe2000fffe03f */
[----:B------:R-:W-:Y:S01]  /*3920*/  BSSY B0, `(.L_x_71) ;  /* 0x0000018000007945 */ /* 0x000fe20003800000 */
[----:B------:R-:W-:Y:S02]  /*3930*/  IMAD.MOV.U32 R14, RZ, RZ, R95 ;  /* 0x000000ffff0e7224 */ /* 0x000fe400078e005f */
[----:B------:R-:W-:-:S04]  /*3940*/  UISETP.NE.AND UP0, UPT, UR39, 0x4, UPT ;  /* 0x000000042700788c */ /* 0x000fc8000bf05270 */
[----:B------:R-:W-:Y:S01]  /*3950*/  USEL UR39, UR39, URZ, UP0 ;  /* 0x0000003f27277287 */ /* 0x000fe20008000000 */
[----:B------:R-:W-:Y:S11]  /*3960*/  @!P0 BRA `(.L_x_72) ;  /* 0x00000000004c8947 */ /* 0x000ff60003800000 */
[----:B------:R-:W-:-:S13]  /*3970*/  ISETP.NE.AND P4, PT, R101, 0x3, PT ;  /* 0x000000036500780c */ /* 0x000fda0003f85270 */
[----:B------:R-:W-:Y:S05]  /*3980*/  @!P4 BRA `(.L_x_73) ;  /* 0x000000000004c947 */ /* 0x000fea0003800000 */
[----:B------:R-:W-:Y:S01]  /*3990*/  BPT.TRAP 0x1 ;  /* 0x000000040000795c */ /* 0x000fe20000300000 */
.L_x_73:
[C---:B------:R-:W-:Y:S01]  /*39a0*/  LEA R14, R0.reuse, UR50, 0x3 ;  /* 0x00000032000e7c11 */ /* 0x040fe2000f8e18ff */
[----:B-1----:R-:W-:Y:S01]  /*39b0*/  @!P2 IMAD R21, R0, 0x2000, R13 ;  /* 0x000020000015a824 */ /* 0x002fe200078e020d */
[----:B------:R-:W-:Y:S01]  /*39c0*/  SHF.L.U32 R15, R95, 0x1f, RZ ;  /* 0x0000001f5f0f7819 */ /* 0x000fe200000006ff */
[----:B------:R-:W-:Y:S02]  /*39d0*/  BSSY B1, `(.L_x_74) ;  /* 0x0000004000017945 */ /* 0x000fe40003800000 */
[----:B------:R-:W-:Y:S01]  /*39e0*/  @!P2 IMAD R20, R98, 0x2, R21 ;  /* 0x000000026214a824 */ /* 0x000fe200078e0215 */
[----:B------:R-:W1:Y:S02]  /*39f0*/  SYNCS.PHASECHK.TRANS64.TRYWAIT P4, [R14+URZ+0x60], R15 ;  /* 0x0000600f0e0075a7 */ /* 0x000e64000808017f */
[----:B-1----:R-:W-:Y:S05]  /*3a00*/  @!P4 BRA `(.L_x_75) ;  /* 0x000000400004c947 */ /* 0x002fea0003800000 */
.L_x_171:
[----:B------:R-:W-:Y:S05]  /*3a10*/  BSYNC B1 ;  /* 0x0000000000017941 */ /* 0x000fea0003800000 */
.L_x_74:
[----:B------:R-:W-:Y:S05]  /*3a20*/  @!P2 WARPSYNC.ALL ;  /* 0x000000000000a948 */ /* 0x000fea0003800000 */
[----:B------:R2:W3:Y:S01]  /*3a30*/  @!P2 LDSM.16.M88.4 R8, [R21] ;  /* 0x000000001508a83b */ /* 0x0004e20000000200 */
[----:B------:R-:W-:-:S03]  /*3a40*/  VIADD R0, R0, 0x1 ;  /* 0x0000000100007836 */ /* 0x000fc60000000000 */
[----:B------:R2:W4:Y:S02]  /*3a50*/  @!P2 LDSM.16.M88.4 R4, [R20] ;  /* 0x000000001404a83b */ /* 0x0005240000000200 */
[----:B------:R-:W-:-:S04]  /*3a60*/  ISETP.NE.AND P4, PT, R0, 0x4, PT ;  /* 0x000000040000780c */ /* 0x000fc80003f85270 */
[----:B-1----:R-:W-:Y:S02]  /*3a70*/  SEL R14, RZ, 0x1, P4 ;  /* 0x00000001ff0e7807 */ /* 0x002fe40002000000 */
[----:B------:R-:W-:Y:S02]  /*3a80*/  SEL R0, R0, RZ, P4 ;  /* 0x000000ff00007207 */ /* 0x000fe40002000000 */
[----:B--2---:R-:W-:-:S07]  /*3a90*/  LOP3.LUT R14, R95, R14, RZ, 0x3c, !PT ;  /* 0x0000000e5f0e7212 */ /* 0x004fce00078e3cff */
.L_x_72:
[----:B------:R-:W-:Y:S05]  /*3aa0*/  BSYNC B0 ;  /* 0x0000000000007941 */ /* 0x000fea0003800000 */
.L_x_71:
[--C-:B---3--:R-:W-:Y:S02]  /*3ab0*/  HADD2.F32 R15, -RZ, R8.reuse.H0_H0 ;  /* 0x20000008ff0f7230 */ /* 0x108fe40000004100 */
[C---:B------:R-:W-:Y:S01]  /*3ac0*/  FMUL R56, R92.reuse, R56 ;  /* 0x000000385c387220 */ /* 0x040fe20000400000 */
[----:B-1----:R-:W-:Y:S02]  /*3ad0*/  HADD2.F32 R21, -RZ, R8.H1_H1 ;  /* 0x30000008ff157230 */ /* 0x002fe40000004100 */
        /* <DEDUP_REMOVED lines=13> */
[--C-:B------:R-:W-:Y:S02]  /*3bb0*/  HADD2.F32 R29, -RZ, R11.reuse.H1_H1 ;  /* 0x3000000bff1d7230 */ /* 0x100fe40000004100 */
[C---:B------:R-:W-:Y:S01]  /*3bc0*/  FMUL R22, R92.reuse, R63 ;  /* 0x0000003f5c167220 */ /* 0x040fe20000400000 */
[----:B------:R-:W-:Y:S02]  /*3bd0*/  HADD2.F32 R27, -RZ, R11.H0_H0 ;  /* 0x2000000bff1b7230 */ /* 0x000fe40000004100 */
[----:B------:R-:W-:Y:S01]  /*3be0*/  FMUL R62, R92, R62 ;  /* 0x0000003e5c3e7220 */ /* 0x000fe20000400000 */
[C---:B------:R-:W-:Y:S01]  /*3bf0*/  FFMA R60, R91.reuse, R23, R60 ;  /* 0x000000175b3c7223 */ /* 0x040fe2000000003c */
[C---:B------:R-:W-:Y:S01]  /*3c00*/  FFMA R23, R91.reuse, R25, R20 ;  /* 0x000000195b177223 */ /* 0x040fe20000000014 */
[----:B------:R-:W-:Y:S01]  /*3c10*/  FFMA R25, R91, R29, R22 ;  /* 0x0000001d5b197223 */ /* 0x000fe20000000016 */
[----:B----4-:R-:W-:-:S02]  /*3c20*/  HADD2.F32 R29, -RZ, R5.H0_H0 ;  /* 0x20000005ff1d7230 */ /* 0x010fc40000004100 */
[C---:B------:R-:W-:Y:S01]  /*3c30*/  FFMA R62, R91.reuse, R27, R62 ;  /* 0x0000001b5b3e7223 */ /* 0x040fe2000000003e */
[C---:B------:R-:W-:Y:S01]  /*3c40*/  FMUL R66, R92.reuse, R66 ;  /* 0x000000425c427220 */ /* 0x040fe20000400000 */
[--C-:B------:R-:W-:Y:S02]  /*3c50*/  HADD2.F32 R24, -RZ, R4.reuse.H0_H0 ;  /* 0x20000004ff187230 */ /* 0x100fe40000004100 */
[C---:B------:R-:W-:Y:S01]  /*3c60*/  FMUL R64, R92.reuse, R64 ;  /* 0x000000405c407220 */ /* 0x040fe20000400000 */
[----:B------:R-:W-:Y:S02]  /*3c70*/  HADD2.F32 R31, -RZ, R5.H1_H1 ;  /* 0x30000005ff1f7230 */ /* 0x000fe40000004100 */
        /* <DEDUP_REMOVED lines=48> */
.L_x_77:
[----:B------:R-:W-:Y:S05]  /*3f80*/  BSYNC B0 ;  /* 0x0000000000007941 */ /* 0x000fea0003800000 */
.L_x_76:
[----:B------:R-:W-:Y:S06]  /*3f90*/  BAR.SYNC.DEFER_BLOCKING 0x1, 0x100 ;  /* 0x0044000000007b1d */ /* 0x000fec0000010000 */
[----:B------:R-:W-:Y:S04]  /*3fa0*/  BSSY B0, `(.L_x_78) ;  /* 0x0000009000007945 */ /* 0x000fe80003800000 */
[----:B------:R-:W-:Y:S05]  /*3fb0*/  @!P0 BRA `(.L_x_79) ;  /* 0x00000000001c8947 */ /* 0x000fea0003800000 */
[----:B------:R-:W-:-:S13]  /*3fc0*/  ISETP.NE.AND P4, PT, R101, 0x3, PT ;  /* 0x000000036500780c */ /* 0x000fda0003f85270 */
[----:B------:R-:W-:Y:S05]  /*3fd0*/  @!P4 BRA `(.L_x_80) ;  /* 0x000000000004c947 */ /* 0x000fea0003800000 */
[----:B------:R-:W-:Y:S01]  /*3fe0*/  BPT.TRAP 0x1 ;  /* 0x000000040000795c */ /* 0x000fe20000300000 */
.L_x_80:
[----:B------:R-:W-:-:S04]  /*3ff0*/  ULEA UR4, UR39, UR50, 0x3 ;  /* 0x0000003227047291 */ /* 0x000fc8000f8e183f */
[----:B------:R-:W-:-:S04]  /*4000*/  UIADD3 UR4, UR4, 0x80, URZ ;  /* 0x0000008004047890 */ /* 0x000fc8000fffe03f */
[----:B------:R-:W-:-:S09]  /*4010*/  UPRMT UR4, UR49, 0x654, UR4 ;  /* 0x0000065431047896 */ /* 0x000fd20008000004 */
[----:B------:R-:W-:Y:S03]  /*4020*/  SYNCS.ARRIVE.TRANS64.RED.A1T0 RZ, [UR4], RZ ;  /* 0x000000ffffff79a7 */ /* 0x000fe60008100404 */
.L_x_79:
[----:B------:R-:W-:Y:S05]  /*4030*/  BSYNC B0 ;  /* 0x0000000000007941 */ /* 0x000fea0003800000 */
.L_x_78:
[----:B------:R-:W-:Y:S01]  /*4040*/  UIADD3 UR4, UR39, 0x1, URZ ;  /* 0x0000000127047890 */ /* 0x000fe2000fffe03f */
[----:B------:R-:W-:Y:S03]  /*4050*/  BSSY B0, `(.L_x_81) ;  /* 0x0000012000007945 */ /* 0x000fe60003800000 */
[----:B------:R-:W-:-:S04]  /*4060*/  UISETP.NE.AND UP0, UPT, UR4, 0x4, UPT ;  /* 0x000000040400788c */ /* 0x000fc8000bf05270 */
[----:B------:R-:W-:Y:S01]  /*4070*/  USEL UR39, UR4, URZ, UP0 ;  /* 0x0000003f04277287 */ /* 0x000fe20008000000 */
[----:B------:R-:W-:Y:S11]  /*4080*/  @!P0 BRA `(.L_x_82) ;  /* 0x0000000000388947 */ /* 0x000ff60003800000 */
[----:B------:R-:W-:-:S13]  /*4090*/  ISETP.NE.AND P4, PT, R101, 0x3, PT ;  /* 0x000000036500780c */ /* 0x000fda0003f85270 */
[----:B------:R-:W-:Y:S05]  /*40a0*/  @!P4 BRA `(.L_x_83) ;  /* 0x000000000004c947 */ /* 0x000fea0003800000 */
[----:B------:R-:W-:Y:S01]  /*40b0*/  BPT.TRAP 0x1 ;  /* 0x000000040000795c */ /* 0x000fe20000300000 */
.L_x_83:
[----:B------:R-:W-:Y:S01]  /*40c0*/  SHF.L.U32 R14, R14, 0x1f, RZ ;  /* 0x0000001f0e0e7819 */ /* 0x000fe200000006ff */
[C---:B------:R-:W-:Y:S01]  /*40d0*/  @!P2 IMAD R13, R0.reuse, 0x2000, R13 ;  /* 0x00002000000da824 */ /* 0x040fe200078e020d */
[----:B------:R-:W-:Y:S01]  /*40e0*/  LEA R15, R0, UR50, 0x3 ;  /* 0x00000032000f7c11 */ /* 0x000fe2000f8e18ff */
[----:B------:R-:W-:Y:S02]  /*40f0*/  BSSY B1, `(.L_x_84) ;  /* 0x0000004000017945 */ /* 0x000fe40003800000 */
[----:B------:R-:W-:Y:S01]  /*4100*/  @!P2 IMAD R0, R98, 0x2, R13 ;  /* 0x000000026200a824 */ /* 0x000fe200078e020d */
[----:B------:R-:W2:Y:S02]  /*4110*/  SYNCS.PHASECHK.TRANS64.TRYWAIT P4, [R15+URZ+0x60], R14 ;  /* 0x0000600e0f0075a7 */ /* 0x000ea4000808017f */
[----:B--2---:R-:W-:Y:S05]  /*4120*/  @!P4 BRA `(.L_x_85) ;  /* 0x000000380050c947 */ /* 0x004fea0003800000 */
.L_x_172:
[----:B------:R-:W-:Y:S05]  /*4130*/  BSYNC B1 ;  /* 0x0000000000017941 */ /* 0x000fea0003800000 */
.L_x_84:
[----:B------:R-:W-:Y:S05]  /*4140*/  @!P2 WARPSYNC.ALL ;  /* 0x000000000000a948 */ /* 0x000fea0003800000 */
[----:B------:R3:W4:Y:S04]  /*4150*/  @!P2 LDSM.16.M88.4 R8, [R13] ;  /* 0x000000000d08a83b */ /* 0x0007280000000200 */
[----:B------:R3:W1:Y:S02]  /*4160*/  @!P2 LDSM.16.M88.4 R4, [R0] ;  /* 0x000000000004a83b */ /* 0x0006640000000200 */
.L_x_82:
[----:B------:R-:W-:Y:S05]  /*4170*/  BSYNC B0 ;  /* 0x0000000000007941 */ /* 0x000fea0003800000 */
.L_x_81:
[----:B-1--4-:R-:W-:Y:S02]  /*4180*/  HADD2.F32 R22, -RZ, R10.H0_H0 ;  /* 0x2000000aff167230 */ /* 0x012fe40000004100 */
[C---:B------:R-:W-:Y:S01]  /*4190*/  FMUL R77, R92.reuse, R77 ;  /* 0x0000004d5c4d7220 */ /* 0x040fe20000400000 */
[----:B---3--:R-:W-:Y:S02]  /*41a0*/  HADD2.F32 R0, -RZ, R8.H0_H0 ;  /* 0x20000008ff007230 */ /* 0x008fe40000004100 */
[C---:B------:R-:W-:Y:S01]  /*41b0*/  FMUL R72, R92.reuse, R72 ;  /* 0x000000485c487220 */ /* 0x040fe20000400000 */
[----:B------:R-:W-:Y:S02]  /*41c0*/  HADD2.F32 R10, -RZ, R10.H1_H1 ;  /* 0x3000000aff0a7230 */ /* 0x000fe40000004100 */
[C---:B------:R-:W-:Y:S01]  /*41d0*/  FMUL R73, R92.reuse, R73 ;  /* 0x000000495c497220 */ /* 0x040fe20000400000 */
[--C-:B------:R-:W-:Y:S02]  /*41e0*/  HADD2.F32 R24, -RZ, R11.reuse.H0_H0 ;  /* 0x2000000bff187230 */ /* 0x100fe40000004100 */
[----:B------:R-:W-:Y:S01]  /*41f0*/  FMUL R75, R92, R75 ;  /* 0x0000004b5c4b7220 */ /* 0x000fe20000400000 */
[----:B------:R-:W-:-:S02]  /*4200*/  HADD2.F32 R26, -RZ, R11.H1_H1 ;  /* 0x3000000bff1a7230 */ /* 0x000fc40000004100 */
[C---:B------:R-:W-:Y:S01]  /*4210*/  FMUL R11, R92.reuse, R76 ;  /* 0x0000004c5c0b7220 */ /* 0x040fe20000400000 */
[----:B------:R-:W-:Y:S02]  /*4220*/  HADD2.F32 R8, -RZ, R8.H1_H1 ;  /* 0x30000008ff087230 */ /* 0x000fe40000004100 */
[C---:B------:R-:W-:Y:S01]  /*4230*/  FMUL R13, R92.reuse, R78 ;  /* 0x0000004e5c0d7220 */ /* 0x040fe20000400000 */
[--C-:B--2---:R-:W-:Y:S02]  /*4240*/  HADD2.F32 R14, -RZ, R9.reuse.H0_H0 ;  /* 0x20000009ff0e7230 */ /* 0x104fe40000004100 */
[C---:B------:R-:W-:Y:S01]  /*4250*/  FMUL R79, R92.reuse, R79 ;  /* 0x0000004f5c4f7220 */ /* 0x040fe20000400000 */
[----:B------:R-:W-:Y:S02]  /*4260*/  HADD2.F32 R20, -RZ, R9.H1_H1 ;  /* 0x30000009ff147230 */ /* 0x000fe40000004100 */
[----:B------:R-:W-:Y:S01]  /*4270*/  FMUL R9, R92, R74 ;  /* 0x0000004a5c097220 */ /* 0x000fe20000400000 */
[----:B------:R-:W-:-:S02]  /*4280*/  HADD2.F32 R28, -RZ, R4.H0_H0 ;  /* 0x20000004ff1c7230 */ /* 0x000fc40000004100 */
[C---:B------:R-:W-:Y:S01]  /*4290*/  FMUL R15, R92.reuse, R80 ;  /* 0x000000505c0f7220 */ /* 0x040fe20000400000 */
[----:B------:R-:W-:Y:S02]  /*42a0*/  HADD2.F32 R34, -RZ, R6.H0_H0 ;  /* 0x20000006ff227230 */ /* 0x000fe40000004100 */
        /* <DEDUP_REMOVED lines=58> */
.L_x_87:
[----:B------:R-:W-:Y:S05]  /*4650*/  BSYNC B0 ;  /* 0x0000000000007941 */ /* 0x000fea0003800000 */
.L_x_86:
[----:B------:R-:W-:Y:S06]  /*4660*/  BAR.SYNC.DEFER_BLOCKING 0x1, 0x100 ;  /* 0x0044000000007b1d */ /* 0x000fec0000010000 */
[----:B------:R-:W-:Y:S04]  /*4670*/  BSSY B0, `(.L_x_88) ;  /* 0x0000009000007945 */ /* 0x000fe80003800000 */
[----:B------:R-:W-:Y:S05]  /*4680*/  @!P0 BRA `(.L_x_89) ;  /* 0x00000000001c8947 */ /* 0x000fea0003800000 */
[----:B------:R-:W-:-:S13]  /*4690*/  ISETP.NE.AND P0, PT, R101, 0x3, PT ;  /* 0x000000036500780c */ /* 0x000fda0003f05270 */
[----:B------:R-:W-:Y:S05]  /*46a0*/  @!P0 BRA `(.L_x_90) ;  /* 0x0000000000048947 */ /* 0x000fea0003800000 */
[----:B------:R-:W-:Y:S01]  /*46b0*/  BPT.TRAP 0x1 ;  /* 0x000000040000795c */ /* 0x000fe20000300000 */
.L_x_90:
[----:B------:R-:W-:-:S04]  /*46c0*/  ULEA UR4, UR39, UR50, 0x3 ;  /* 0x0000003227047291 */ /* 0x000fc8000f8e183f */
[----:B------:R-:W-:-:S04]  /*46d0*/  UIADD3 UR4, UR4, 0x80, URZ ;  /* 0x0000008004047890 */ /* 0x000fc8000fffe03f */
[----:B------:R-:W-:-:S09]  /*46e0*/  UPRMT UR4, UR49, 0x654, UR4 ;  /* 0x0000065431047896 */ /* 0x000fd20008000004 */
[----:B------:R-:W-:Y:S03]  /*46f0*/  SYNCS.ARRIVE.TRANS64.RED.A1T0 RZ, [UR4], RZ ;  /* 0x000000ffffff79a7 */ /* 0x000fe60008100404 */
.L_x_89:
[----:B------:R-:W-:Y:S05]  /*4700*/  BSYNC B0 ;  /* 0x0000000000007941 */ /* 0x000fea0003800000 */
.L_x_88:
[----:B------:R-:W-:Y:S01]  /*4710*/  IADD3 R16, P0, R16, UR52, RZ ;  /* 0x0000003410107c10 */ /* 0x000fe2000ff1e0ff */
[----:B------:R-:W-:Y:S01]  /*4720*/  ULDC.64 UR4, c[0x0][0x8f8] ;  /* 0x00023e0000047ab9 */ /* 0x000fe20000000a00 */
[----:B------:R-:W-:Y:S01]  /*4730*/  UIADD3 UR39, UR39, 0x1, URZ ;  /* 0x0000000127277890 */ /* 0x000fe2000fffe03f */
[----:B------:R-:W-:Y:S01]  /*4740*/  PRMT R0, RZ, 0x7610, R0 ;  /* 0x00007610ff007816 */ /* 0x000fe20000000000 */
[----:B------:R-:W-:Y:S01]  /*4750*/  UMOV UR47, 0xffffffff ;  /* 0xffffffff002f7882 */ /* 0x000fe20000000000 */
[----:B------:R-:W-:Y:S01]  /*4760*/  IADD3.X R17, R17, UR38, RZ, P0, !PT ;  /* 0x0000002611117c10 */ /* 0x000fe200087fe4ff */
[----:B------:R-:W-:Y:S01]  /*4770*/  UISETP.NE.AND UP0, UPT, UR39, 0x4, UPT ;  /* 0x000000042700788c */ /* 0x000fe2000bf05270 */
[----:B------:R-:W-:Y:S01]  /*4780*/  ISETP.GE.U32.AND P0, PT, R16, UR4, PT ;  /* 0x0000000410007c0c */ /* 0x000fe2000bf06070 */
[----:B------:R-:W-:Y:S01]  /*4790*/  IMAD.MOV.U32 R22, RZ, RZ, -0x1 ;  /* 0xffffffffff167424 */ /* 0x000fe200078e00ff */
[----:B------:R-:W-:Y:S01]  /*47a0*/  MOV R23, 0xffffffff ;  /* 0xffffffff00177802 */ /* 0x000fe20000000f00 */
[----:B------:R-:W-:Y:S01]  /*47b0*/  USEL UR39, UR39, URZ, UP0 ;  /* 0x0000003f27277287 */ /* 0x000fe20008000000 */
[----:B------:R-:W-:-:S13]  /*47c0*/  ISETP.GE.U32.AND.EX P0, PT, R17, UR5, PT, P0 ;  /* 0x0000000511007c0c */ /* 0x000fda000bf06100 */
[----:B------:R-:W-:Y:S05]  /*47d0*/  @P0 BRA `(.L_x_91) ;  /* 0x00000004004c0947 */ /* 0x000fea0003800000 */
[----:B-1----:R-:W1:Y:S01]  /*47e0*/  LDC.64 R10, c[0x0][0x8d0] ;  /* 0x00023400ff0a7b82 */ /* 0x002e620000000a00 */
[----:B------:R-:W2:Y:S01]  /*47f0*/  S2R R12, SR_CTAID.X ;  /* 0x00000000000c7919 */ /* 0x000ea20000002500 */
[----:B------:R-:W-:Y:S02]  /*4800*/  IMAD.MOV.U32 R8, RZ, RZ, R16 ;  /* 0x000000ffff087224 */ /* 0x000fe400078e0010 */
[----:B------:R-:W-:Y:S01]  /*4810*/  IMAD.MOV.U32 R9, RZ, RZ, R17 ;  /* 0x000000ffff097224 */ /* 0x000fe200078e0011 */
[----:B------:R-:W3:Y:S03]  /*4820*/  S2R R20, SR_CTAID.Y ;  /* 0x0000000000147919 */ /* 0x000ee60000002600 */
[----:B------:R-:W4:Y:S08]  /*4830*/  LDC R0, c[0x0][0x8d8] ;  /* 0x00023600ff007b82 */ /* 0x000f300000000800 */
[----:B------:R-:W2:Y:S01]  /*4840*/  LDC.64 R14, c[0x0][0x8c8] ;  /* 0x00023200ff0e7b82 */ /* 0x000ea20000000a00 */
[----:B-1----:R-:W-:-:S04]  /*4850*/  ISETP.NE.U32.AND P0, PT, R10, RZ, PT ;  /* 0x000000ff0a00720c */ /* 0x002fc80003f05070 */
[----:B------:R-:W-:-:S13]  /*4860*/  ISETP.NE.AND.EX P0, PT, R11, RZ, PT, P0 ;  /* 0x000000ff0b00720c */ /* 0x000fda0003f05300 */
[----:B--234-:R-:W-:Y:S05]  /*4870*/  @!P0 BRA `(.L_x_92) ;  /* 0x0000000000288947 */ /* 0x01cfea0003800000 */
        /* <DEDUP_REMOVED lines=10> */
.L_x_92:
[-CC-:B------:R-:W-:Y:S01]  /*4920*/  SHF.R.U64 R29, R8, R0.reuse, R9.reuse ;  /* 0x00000000081d7219 */ /* 0x180fe20000001209 */
[----:B------:R-:W1:Y:S01]  /*4930*/  LDC.64 R24, c[0x0][0x8e8] ;  /* 0x00023a00ff187b82 */ /* 0x000e620000000a00 */
[----:B------:R-:W-:Y:S01]  /*4940*/  SHF.R.U32.HI R0, RZ, R0, R9 ;  /* 0x00000000ff007219 */ /* 0x000fe20000011609 */
[----:B------:R-:W-:Y:S01]  /*4950*/  ULDC UR4, c[0x0][0x150] ;  /* 0x0000540000047ab9 */ /* 0x000fe20000000800 */
[----:B------:R-:W-:Y:S02]  /*4960*/  IADD3 R3, P0, RZ, -R29, RZ ;  /* 0x8000001dff037210 */ /* 0x000fe40007f1e0ff */
[----:B------:R-:W-:-:S03]  /*4970*/  I2FP.F32.U32 R7, R12 ;  /* 0x0000000c00077245 */ /* 0x000fc60000201000 */
[----:B------:R-:W2:Y:S01]  /*4980*/  LDC R6, c[0x0][0x8c0] ;  /* 0x00023000ff067b82 */ /* 0x000ea20000000800 */
[----:B------:R-:W-:Y:S02]  /*4990*/  IMAD.X R5, RZ, RZ, ~R0, P0 ;  /* 0x000000ffff057224 */ /* 0x000fe400000e0e00 */
[----:B------:R-:W-:Y:S01]  /*49a0*/  FMUL R7, R7, UR4 ;  /* 0x0000000407077c20 */ /* 0x000fe20008400000 */
[----:B------:R-:W-:Y:S01]  /*49b0*/  ULDC UR4, c[0x0][0x154] ;  /* 0x0000550000047ab9 */ /* 0x000fe20000000800 */
[-C--:B------:R-:W-:Y:S02]  /*49c0*/  IMAD R0, R5, R14.reuse, RZ ;  /* 0x0000000e05007224 */ /* 0x080fe400078e02ff */
[C---:B------:R-:W-:Y:S01]  /*49d0*/  IMAD.WIDE.U32 R4, R3.reuse, R14, R16 ;  /* 0x0000000e03047225 */ /* 0x040fe200078e0010 */
[----:B------:R-:W3:Y:S01]  /*49e0*/  LDC R8, c[0x0][0x8b0] ;  /* 0x00022c00ff087b82 */ /* 0x000ee20000000800 */
[----:B------:R-:W4:Y:S02]  /*49f0*/  F2I.U32.TRUNC.NTZ R7, R7 ;  /* 0x0000000700077305 */ /* 0x000f24000020f000 */
[----:B------:R-:W-:Y:S01]  /*4a00*/  IMAD R3, R3, R15, R0 ;  /* 0x0000000f03037224 */ /* 0x000fe200078e0200 */
[----:B------:R-:W-:-:S03]  /*4a10*/  I2FP.F32.U32 R0, R20 ;  /* 0x0000001400007245 */ /* 0x000fc60000201000 */
[----:B------:R-:W-:Y:S01]  /*4a20*/  IMAD.IADD R3, R5, 0x1, R3 ;  /* 0x0000000105037824 */ /* 0x000fe200078e0203 */
[----:B------:R-:W5:Y:S01]  /*4a30*/  LDC R11, c[0x0][0x900] ;  /* 0x00024000ff0b7b82 */ /* 0x000f620000000800 */
[----:B-1----:R-:W-:-:S04]  /*4a40*/  ISETP.NE.U32.AND P0, PT, R24, RZ, PT ;  /* 0x000000ff1800720c */ /* 0x002fc80003f05070 */
[----:B------:R-:W-:-:S03]  /*4a50*/  ISETP.NE.AND.EX P0, PT, R25, RZ, PT, P0 ;  /* 0x000000ff1900720c */ /* 0x000fc60003f05300 */
[----:B------:R-:W1:Y:S01]  /*4a60*/  LDC R9, c[0x0][0x144] ;  /* 0x00005100ff097b82 */ /* 0x000e620000000800 */
[-C--:B--2---:R-:W-:Y:S01]  /*4a70*/  SHF.R.U64 R10, R4, R6.reuse, R3 ;  /* 0x00000006040a7219 */ /* 0x084fe20000001203 */
[----:B----4-:R-:W-:Y:S01]  /*4a80*/  IMAD.MOV R7, RZ, RZ, -R7 ;  /* 0x000000ffff077224 */ /* 0x010fe200078e0a07 */
[----:B------:R-:W-:Y:S01]  /*4a90*/  SHF.R.U32.HI R3, RZ, R6, R3 ;  /* 0x00000006ff037219 */ /* 0x000fe20000011603 */
[----:B------:R-:W-:-:S04]  /*4aa0*/  FMUL R6, R0, UR4 ;  /* 0x0000000400067c20 */ /* 0x000fc80008400000 */
[----:B------:R-:W2:Y:S01]  /*4ab0*/  LDC R21, c[0x0][0x148] ;  /* 0x00005200ff157b82 */ /* 0x000ea20000000800 */
[----:B------:R4:W1:Y:S01]  /*4ac0*/  F2I.U32.TRUNC.NTZ R14, R6 ;  /* 0x00000006000e7305 */ /* 0x000862000020f000 */
[-CC-:B---3--:R-:W-:Y:S02]  /*4ad0*/  SHF.R.U64 R13, R10, R8.reuse, R3.reuse ;  /* 0x000000080a0d7219 */ /* 0x188fe40000001203 */
[----:B------:R-:W-:-:S04]  /*4ae0*/  SHF.R.U32.HI R0, RZ, R8, R3 ;  /* 0x00000008ff007219 */ /* 0x000fc80000011603 */
[----:B------:R-:W3:Y:S01]  /*4af0*/  LDC R22, c[0x0][0x8f0] ;  /* 0x00023c00ff167b82 */ /* 0x000ee20000000800 */
[-CC-:B-----5:R-:W-:Y:S02]  /*4b00*/  SHF.R.U64 R15, R13, R11.reuse, R0.reuse ;  /* 0x0000000b0d0f7219 */ /* 0x1a0fe40000001200 */
[----:B------:R-:W-:-:S03]  /*4b10*/  SHF.R.U32.HI R5, RZ, R11, R0 ;  /* 0x0000000bff057219 */ /* 0x000fc60000011600 */
[----:B------:R-:W-:Y:S02]  /*4b20*/  IMAD.MOV.U32 R4, RZ, RZ, R15 ;  /* 0x000000ffff047224 */ /* 0x000fe400078e000f */
[----:B------:R-:W2:Y:S01]  /*4b30*/  LDC R26, c[0x0][0x8e0] ;  /* 0x00023800ff1a7b82 */ /* 0x000ea20000000800 */
[----:B-1----:R-:W-:-:S07]  /*4b40*/  IMAD R23, R9, R7, R12 ;  /* 0x0000000709177224 */ /* 0x002fce00078e020c */
[----:B------:R-:W1:Y:S08]  /*4b50*/  LDC R27, c[0x0][0x8b8] ;  /* 0x00022e00ff1b7b82 */ /* 0x000e700000000800 */
[----:B------:R-:W1:Y:S01]  /*4b60*/  LDC R28, c[0x0][0x8a8] ;  /* 0x00022a00ff1c7b82 */ /* 0x000e620000000800 */
[----:B---34-:R-:W-:Y:S05]  /*4b70*/  @!P0 BRA `(.L_x_93) ;  /* 0x0000000000288947 */ /* 0x018fea0003800000 */
[----:B------:R-:W3:Y:S02]  /*4b80*/  LDC R0, c[0x0][0x8f4] ;  /* 0x00023d00ff007b82 */ /* 0x000ee40000000800 */
[----:B---3--:R-:W-:-:S04]  /*4b90*/  IADD3 R3, P0, R15, R0, RZ ;  /* 0x000000000f037210 */ /* 0x008fc80007f1e0ff */
[----:B------:R-:W-:-:S05]  /*4ba0*/  IADD3.X R11, RZ, R5, RZ, P0, !PT ;  /* 0x00000005ff0b7210 */ /* 0x000fca00007fe4ff */
[----:B------:R-:W-:-:S04]  /*4bb0*/  IMAD.WIDE.U32 R4, R11, R24, RZ ;  /* 0x000000180b047225 */ /* 0x000fc800078e00ff */
[----:B------:R-:W-:-:S04]  /*4bc0*/  IMAD.WIDE.U32 R6, P0, R3, R25, R4 ;  /* 0x0000001903067225 */ /* 0x000fc80007800004 */
[----:B------:R-:W-:-:S04]  /*4bd0*/  IMAD.WIDE.U32 R4, R3, R24, RZ ;  /* 0x0000001803047225 */ /* 0x000fc800078e00ff */
[----:B------:R-:W-:Y:S01]  /*4be0*/  IMAD.X R9, RZ, RZ, RZ, P0 ;  /* 0x000000ffff097224 */ /* 0x000fe200000e06ff */
[----:B------:R-:W-:Y:S01]  /*4bf0*/  IADD3 RZ, P0, R5, R6, RZ ;  /* 0x0000000605ff7210 */ /* 0x000fe20007f1e0ff */
[----:B------:R-:W-:-:S04]  /*4c00*/  IMAD.MOV.U32 R8, RZ, RZ, R7 ;  /* 0x000000ffff087224 */ /* 0x000fc800078e0007 */
[----:B------:R-:W-:-:S08]  /*4c10*/  IMAD.WIDE.U32.X R4, R11, R25, R8, P0 ;  /* 0x000000190b047225 */ /* 0x000fd000000e0408 */
.L_x_93:
[----:B------:R-:W-:Y:S01]  /*4c20*/  ISETP.NE.AND P0, PT, R2, 0x1, PT ;  /* 0x000000010200780c */ /* 0x000fe20003f05270 */
[----:B------:R-:W-:Y:S01]  /*4c30*/  IMAD.MOV R14, RZ, RZ, -R14 ;  /* 0x000000ffff0e7224 */ /* 0x000fe200078e0a0e */
[----:B------:R-:W-:Y:S02]  /*4c40*/  SHF.R.U64 R3, R4, R22, R5 ;  /* 0x0000001604037219 */ /* 0x000fe40000001205 */
[----:B------:R-:W-:Y:S02]  /*4c50*/  LOP3.LUT R0, R13, R96, RZ, 0xc0, !PT ;  /* 0x000000600d007212 */ /* 0x000fe400078ec0ff */
[----:B------:R-:W-:Y:S01]  /*4c60*/  R2UR UR47, R29 ;  /* 0x000000001d2f72ca */ /* 0x000fe200000e0000 */
[----:B------:R-:W-:Y:S02]  /*4c70*/  IMAD.MOV R4, RZ, RZ, -R3 ;  /* 0x000000ffff047224 */ /* 0x000fe400078e0a03 */
[----:B------:R-:W-:Y:S01]  /*4c80*/  IMAD R22, R93, R3, R0 ;  /* 0x000000035d167224 */ /* 0x000fe200078e0200 */
[----:B------:R-:W-:Y:S01]  /*4c90*/  LOP3.LUT R3, R10, R97, RZ, 0xc0, !PT ;  /* 0x000000610a037212 */ /* 0x000fe200078ec0ff */
[----:B--2---:R-:W-:-:S02]  /*4ca0*/  IMAD R0, R4, R26, R15 ;  /* 0x0000001a04007224 */ /* 0x004fc400078e020f */
[----:B------:R-:W-:Y:S02]  /*4cb0*/  @P0 IMAD R23, R21, R14, R20 ;  /* 0x0000000e15170224 */ /* 0x000fe400078e0214 */
[----:B-1----:R-:W-:Y:S02]  /*4cc0*/  IMAD R3, R0, R28, R3 ;  /* 0x0000001c00037224 */ /* 0x002fe400078e0203 */
[----:B------:R-:W-:Y:S02]  /*4cd0*/  IMAD R22, R22, R27, R23 ;  /* 0x0000001b16167224 */ /* 0x000fe400078e0217 */
[----:B------:R-:W-:-:S03]  /*4ce0*/  IMAD.MOV.U32 R0, RZ, RZ, 0x1 ;  /* 0x00000001ff007424 */ /* 0x000fc600078e00ff */
[----:B------:R-:W-:Y:S02]  /*4cf0*/  SEL R23, R3, R22, !P0 ;  /* 0x0000001603177207 */ /* 0x000fe40004000000 */
[----:B------:R-:W-:-:S07]  /*4d00*/  SEL R22, R22, R3, !P0 ;  /* 0x0000000316167207 */ /* 0x000fce0004000000 */
.L_x_91:
[----:B------:R-:W-:Y:S01]  /*4d10*/  LOP3.LUT P0, RZ, R0, 0xff, RZ, 0xc0, !PT ;  /* 0x000000ff00ff7812 */ /* 0x000fe2000780c0ff */
[----:B------:R-:W-:Y:S02]  /*4d20*/  UIMAD.WIDE.U32 UR4, UR42, -0x55555555, URZ ;  /* 0xaaaaaaab2a0478a5 */ /* 0x000fe4000f8e003f */
[----:B------:R-:W-:Y:S02]  /*4d30*/  UIADD3 UR40, UR40, 0x4, URZ ;  /* 0x0000000428287890 */ /* 0x000fe4000fffe03f */
[----:B------:R-:W-:-:S04]  /*4d40*/  USHF.R.U32.HI UR4, URZ, 0x2, UR5 ;  /* 0x000000023f047899 */ /* 0x000fc80008011605 */
[----:B------:R-:W-:-:S04]  /*4d50*/  UIMAD UR42, UR4, -0x6, UR42 ;  /* 0xfffffffa042a78a4 */ /* 0x000fc8000f8e022a */
[----:B------:R-:W-:Y:S08]  /*4d60*/  @P0 BRA `(.L_x_94) ;  /* 0xffffffc800dc0947 */ /* 0x000ff0000383ffff */
[----:B------:R-:W-:-:S13]  /*4d70*/  PLOP3.LUT P0, PT, PT, PT, PT, 0x8, 0x0 ;  /* 0x000000000000781c */ /* 0x000fda0003f0e170 */
.L_x_21:
[----:B------:R-:W-:Y:S05]  /*4d80*/  @P0 BRA `(.L_x_13) ;  /* 0x0000002800c40947 */ /* 0x000fea0003800000 */
[----:B------:R-:W-:Y:S01]  /*4d90*/  ULDC.64 UR6, c[0x0][0x588] ;  /* 0x0001620000067ab9 */ /* 0x000fe20000000a00 */
[----:B------:R-:W-:Y:S01]  /*4da0*/  ISETP.NE.AND.EX P1, PT, R104, RZ, PT, P1 ;  /* 0x000000ff6800720c */ /* 0x000fe20003f25310 */
[----:B------:R-:W-:-:S04]  /*4db0*/  DEPBAR.LE SB0, 0x0 ;  /* 0x000080000000791a */ /* 0x000fc80000000000 */
[----:B------:R-:W-:Y:S01]  /*4dc0*/  ISETP.NE.U32.AND P0, PT, RZ, UR6, PT ;  /* 0x00000006ff007c0c */ /* 0x000fe2000bf05070 */
[----:B------:R-:W-:Y:S03]  /*4dd0*/  BSSY B0, `(.L_x_95) ;  /* 0x0000014000007945 */ /* 0x000fe60003800000 */
[----:B------:R-:W-:-:S13]  /*4de0*/  ISETP.NE.AND.EX P0, PT, RZ, UR7, PT, P0 ;  /* 0x00000007ff007c0c */ /* 0x000fda000bf05300 */
[----:B------:R-:W-:Y:S05]  /*4df0*/  @P0 BRA P1, `(.L_x_96) ;  /* 0x0000000000440947 */ /* 0x000fea0000800000 */
[----:B------:R-:W-:-:S04]  /*4e00*/  ISETP.NE.U32.AND P0, PT, R103, RZ, PT ;  /* 0x000000ff6700720c */ /* 0x000fc80003f05070 */
[----:B------:R-:W-:-:S13]  /*4e10*/  ISETP.NE.AND.EX P0, PT, R104, RZ, PT, P0 ;  /* 0x000000ff6800720c */ /* 0x000fda0003f05300 */
[----:B------:R-:W-:Y:S05]  /*4e20*/  @!P0 BRA `(.L_x_97) ;  /* 0x00000000002c8947 */ /* 0x000fea0003800000 */
[----:B------:R-:W-:-:S13]  /*4e30*/  LOP3.LUT P0, RZ, R90, 0xff, RZ, 0xc0, !PT ;  /* 0x000000ff5aff7812 */ /* 0x000fda000780c0ff */
[----:B------:R-:W-:Y:S05]  /*4e40*/  @!P0 BRA `(.L_x_98) ;  /* 0x0000000000108947 */ /* 0x000fea0003800000 */
[----:B-----5:R-:W-:-:S13]  /*4e50*/  FSETP.NEU.AND P0, PT, R91, RZ, PT ;  /* 0x000000ff5b00720b */ /* 0x020fda0003f0d000 */
[----:B------:R-:W-:Y:S05]  /*4e60*/  @!P0 BREAK B0 ;  /* 0x0000000000008942 */ /* 0x000fea0003800000 */
[----:B------:R-:W-:Y:S05]  /*4e70*/  @P0 BRA `(.L_x_96) ;  /* 0x0000000000240947 */ /* 0x000fea0003800000 */
[----:B------:R-:W-:Y:S05]  /*4e80*/  BRA `(.L_x_13) ;  /* 0x0000002800847947 */ /* 0x000fea0003800000 */
.L_x_98:
[----:B------:R-:W-:-:S04]  /*4e90*/  ISETP.NE.U32.AND P0, PT, RZ, UR6, PT ;  /* 0x00000006ff007c0c */ /* 0x000fc8000bf05070 */
[----:B------:R-:W-:-:S13]  /*4ea0*/  ISETP.NE.AND.EX P0, PT, RZ, UR7, PT, P0 ;  /* 0x00000007ff007c0c */ /* 0x000fda000bf05300 */
[----:B------:R-:W-:Y:S05]  /*4eb0*/  @!P0 BREAK B0 ;  /* 0x0000000000008942 */ /* 0x000fea0003800000 */
[----:B------:R-:W-:Y:S05]  /*4ec0*/  @P0 BRA `(.L_x_96) ;  /* 0x0000000000100947 */ /* 0x000fea0003800000 */
[----:B------:R-:W-:Y:S05]  /*4ed0*/  BRA `(.L_x_13) ;  /* 0x0000002800707947 */ /* 0x000fea0003800000 */
.L_x_97:
[----:B-----5:R-:W-:-:S13]  /*4ee0*/  FSETP.NEU.AND P0, PT, R91, RZ, PT ;  /* 0x000000ff5b00720b */ /* 0x020fda0003f0d000 */
[----:B------:R-:W-:Y:S05]  /*4ef0*/  @!P0 BREAK B0 ;  /* 0x0000000000008942 */ /* 0x000fea0003800000 */
[----:B------:R-:W-:Y:S05]  /*4f00*/  @!P0 BRA `(.L_x_13) ;  /* 0x0000002800648947 */ /* 0x000fea0003800000 */
.L_x_96:
[----:B-1----:R-:W-:Y:S05]  /*4f10*/  BSYNC B0 ;  /* 0x0000000000007941 */ /* 0x002fea0003800000 */
.L_x_95:
[----:B------:R-:W-:-:S04]  /*4f20*/  LOP3.LUT R18, R18, 0x1, RZ, 0xfc, !PT ;  /* 0x0000000112127812 */ /* 0x000fc800078efcff */
[----:B------:R-:W-:-:S13]  /*4f30*/  ISETP.NE.AND P0, PT, R18, 0x3, PT ;  /* 0x000000031200780c */ /* 0x000fda0003f05270 */
[----:B------:R-:W-:Y:S05]  /*4f40*/  @!P0 BRA `(.L_x_99) ;  /* 0x0000000000048947 */ /* 0x000fea0003800000 */
[----:B------:R-:W-:Y:S01]  /*4f50*/  BPT.TRAP 0x1 ;  /* 0x000000040000795c */ /* 0x000fe20000300000 */
.L_x_99:
[----:B------:R-:W1:Y:S01]  /*4f60*/  S2UR UR5, SR_CgaCtaId ;  /* 0x00000000000579c3 */ /* 0x000e620000008800 */
[----:B------:R-:W-:Y:S02]  /*4f70*/  UMOV UR4, 0x400 ;  /* 0x0000040000047882 */ /* 0x000fe40000000000 */
[----:B-1----:R-:W-:-:S04]  /*4f80*/  ULEA UR4, UR5, UR4, 0x18 ;  /* 0x0000000405047291 */ /* 0x002fc8000f8ec03f */
[----:B------:R-:W-:-:S04]  /*4f90*/  ULEA UR4, UR39, UR4, 0x3 ;  /* 0x0000000427047291 */ /* 0x000fc8000f8e183f */
[----:B------:R-:W-:-:S04]  /*4fa0*/  UIADD3 UR4, UR4, 0x80, URZ ;  /* 0x0000008004047890 */ /* 0x000fc8000fffe03f */
[----:B------:R-:W-:-:S09]  /*4fb0*/  UPRMT UR4, UR5, 0x654, UR4 ;  /* 0x0000065405047896 */ /* 0x000fd20008000004 */
[----:B------:R-:W-:Y:S01]  /*4fc0*/  SYNCS.ARRIVE.TRANS64.RED.A1T0 RZ, [UR4], RZ ;  /* 0x000000ffffff79a7 */ /* 0x000fe20008100404 */
[----:B------:R-:W-:Y:S05]  /*4fd0*/  BRA `(.L_x_13) ;  /* 0x0000002800307947 */ /* 0x000fea0003800000 */
.L_x_12:
[----:B------:R-:W-:Y:S01]  /*4fe0*/  ULDC.64 UR4, c[0x0][0x8f8] ;  /* 0x00023e0000047ab9 */ /* 0x000fe20000000a00 */
[----:B------:R-:W-:Y:S01]  /*4ff0*/  PRMT R13, RZ, 0x7610, R13 ;  /* 0x00007610ff0d7816 */ /* 0x000fe2000000000d */
[----:B------:R-:W-:Y:S01]  /*5000*/  IMAD.MOV.U32 R20, RZ, RZ, -0x1 ;  /* 0xffffffffff147424 */ /* 0x000fe200078e00ff */
[----:B------:R-:W-:Y:S01]  /*5010*/  ISETP.GE.U32.AND P0, PT, R16, UR4, PT ;  /* 0x0000000410007c0c */ /* 0x000fe2000bf06070 */
[----:B------:R-:W-:Y:S02]  /*5020*/  IMAD.MOV.U32 R12, RZ, RZ, -0x1 ;  /* 0xffffffffff0c7424 */ /* 0x000fe400078e00ff */
[----:B------:R-:W-:Y:S01]  /*5030*/  IMAD.MOV.U32 R7, RZ, RZ, -0x1 ;  /* 0xffffffffff077424 */ /* 0x000fe200078e00ff */
[----:B------:R-:W-:-:S13]  /*5040*/  ISETP.GE.U32.AND.EX P0, PT, R17, UR5, PT, P0 ;  /* 0x0000000511007c0c */ /* 0x000fda000bf06100 */
[----:B------:R-:W-:Y:S05]  /*5050*/  @P0 BRA `(.L_x_100) ;  /* 0x0000000400240947 */ /* 0x000fea0003800000 */
[----:B------:R-:W2:Y:S01]  /*5060*/  LDC.64 R22, c[0x0][0x8d0] ;  /* 0x00023400ff167b82 */ /* 0x000ea20000000a00 */
[----:B------:R-:W-:Y:S01]  /*5070*/  IMAD.MOV.U32 R20, RZ, RZ, R16 ;  /* 0x000000ffff147224 */ /* 0x000fe200078e0010 */
[----:B------:R-:W-:-:S06]  /*5080*/  MOV R21, R17 ;  /* 0x0000001100157202 */ /* 0x000fcc0000000f00 */
        /* <DEDUP_REMOVED lines=15> */
.L_x_101:
        /* <DEDUP_REMOVED lines=10> */
[----:B------:R-:W-:-:S03]  /*5220*/  IMAD R7, R15, R29, R14 ;  /* 0x0000001d0f077224 */ /* 0x000fc600078e020e */
[----:B------:R-:W1:Y:S01]  /*5230*/  LDC R27, c[0x0][0x8a8] ;  /* 0x00022a00ff1b7b82 */ /* 0x000e620000000800 */
[----:B------:R-:W-:Y:S01]  /*5240*/  IMAD.IADD R7, R13, 0x1, R7 ;  /* 0x000000010d077824 */ /* 0x000fe200078e0207 */
[----:B--2---:R-:W-:-:S04]  /*5250*/  ISETP.NE.U32.AND P0, PT, R32, RZ, PT ;  /* 0x000000ff2000720c */ /* 0x004fc80003f05070 */
[----:B------:R-:W-:Y:S02]  /*5260*/  ISETP.NE.AND.EX P0, PT, R33, RZ, PT, P0 ;  /* 0x000000ff2100720c */ /* 0x000fe40003f05300 */
[----:B------:R-:W2:Y:S01]  /*5270*/  LDC R29, c[0x0][0x8f0] ;  /* 0x00023c00ff1d7b82 */ /* 0x000ea20000000800 */
[-CC-:B---3--:R-:W-:Y:S01]  /*5280*/  SHF.R.U64 R22, R12, R20.reuse, R7.reuse ;  /* 0x000000140c167219 */ /* 0x188fe20000001207 */
[----:B------:R-:W-:Y:S01]  /*5290*/  IMAD.MOV.U32 R12, RZ, RZ, -0x1 ;  /* 0xffffffffff0c7424 */ /* 0x000fe200078e00ff */
[----:B------:R-:W-:-:S04]  /*52a0*/  SHF.R.U32.HI R7, RZ, R20, R7 ;  /* 0x00000014ff077219 */ /* 0x000fc80000011607 */
[----:B------:R-:W-:Y:S01]  /*52b0*/  SHF.L.U32 R12, R12, UR4, RZ ;  /* 0x000000040c0c7c19 */ /* 0x000fe200080006ff */
[----:B------:R-:W3:Y:S01]  /*52c0*/  LDC R31, c[0x0][0x8e0] ;  /* 0x00023800ff1f7b82 */ /* 0x000ee20000000800 */
[-CC-:B----4-:R-:W-:Y:S02]  /*52d0*/  SHF.R.U64 R26, R22, R30.reuse, R7.reuse ;  /* 0x0000001e161a7219 */ /* 0x190fe40000001207 */
[----:B------:R-:W-:Y:S02]  /*52e0*/  SHF.R.U32.HI R7, RZ, R30, R7 ;  /* 0x0000001eff077219 */ /* 0x000fe40000011607 */
[----:B------:R-:W-:Y:S02]  /*52f0*/  LOP3.LUT R35, RZ, R12, RZ, 0x33, !PT ;  /* 0x0000000cff237212 */ /* 0x000fe400078e33ff */
[--C-:B------:R-:W-:Y:S01]  /*5300*/  SHF.R.U64 R28, R26, UR4, R7.reuse ;  /* 0x000000041a1c7c19 */ /* 0x100fe20008001207 */
[----:B------:R-:W4:Y:S01]  /*5310*/  LDC R34, c[0x0][0x8b8] ;  /* 0x00022e00ff227b82 */ /* 0x000f220000000800 */
[----:B------:R-:W-:-:S03]  /*5320*/  SHF.R.U32.HI R13, RZ, UR4, R7 ;  /* 0x00000004ff0d7c19 */ /* 0x000fc60008011607 */
[----:B------:R-:W-:Y:S01]  /*5330*/  IMAD.MOV.U32 R12, RZ, RZ, R28 ;  /* 0x000000ffff0c7224 */ /* 0x000fe200078e001c */
[----:B-1----:R-:W-:Y:S06]  /*5340*/  @!P0 BRA `(.L_x_102) ;  /* 0x0000000000288947 */ /* 0x002fec0003800000 */
[----:B------:R-:W1:Y:S02]  /*5350*/  LDC R7, c[0x0][0x8f4] ;  /* 0x00023d00ff077b82 */ /* 0x000e640000000800 */
[----:B-1----:R-:W-:-:S05]  /*5360*/  IADD3 R7, P0, R28, R7, RZ ;  /* 0x000000071c077210 */ /* 0x002fca0007f1e0ff */
[----:B------:R-:W-:-:S04]  /*5370*/  IMAD.X R23, RZ, RZ, R13, P0 ;  /* 0x000000ffff177224 */ /* 0x000fc800000e060d */
[----:B------:R-:W-:-:S04]  /*5380*/  IMAD.WIDE.U32 R12, R23, R32, RZ ;  /* 0x00000020170c7225 */ /* 0x000fc800078e00ff */
[----:B------:R-:W-:-:S04]  /*5390*/  IMAD.WIDE.U32 R14, P0, R7, R33, R12 ;  /* 0x00000021070e7225 */ /* 0x000fc8000780000c */
[----:B------:R-:W-:Y:S01]  /*53a0*/  IMAD.WIDE.U32 R12, R7, R32, RZ ;  /* 0x00000020070c7225 */ /* 0x000fe200078e00ff */
[----:B------:R-:W-:-:S03]  /*53b0*/  IADD3.X R21, RZ, RZ, RZ, P0, !PT ;  /* 0x000000ffff157210 */ /* 0x000fc600007fe4ff */
[----:B------:R-:W-:Y:S01]  /*53c0*/  IMAD.MOV.U32 R20, RZ, RZ, R15 ;  /* 0x000000ffff147224 */ /* 0x000fe200078e000f */
[----:B------:R-:W-:-:S05]  /*53d0*/  IADD3 RZ, P0, R13, R14, RZ ;  /* 0x0000000e0dff7210 */ /* 0x000fca0007f1e0ff */
[----:B------:R-:W-:-:S08]  /*53e0*/  IMAD.WIDE.U32.X R12, R23, R33, R20, P0 ;  /* 0x00000021170c7225 */ /* 0x000fd000000e0414 */
.L_x_102:
[----:B------:R-:W-:Y:S01]  /*53f0*/  ISETP.NE.AND P0, PT, R2, 0x1, PT ;  /* 0x000000010200780c */ /* 0x000fe20003f05270 */
[----:B------:R-:W-:Y:S01]  /*5400*/  USHF.L.U32 UR4, UR37, UR4, URZ ;  /* 0x0000000425047299 */ /* 0x000fe2000800063f */
[----:B--2---:R-:W-:Y:S01]  /*5410*/  SHF.R.U64 R12, R12, R29, R13 ;  /* 0x0000001d0c0c7219 */ /* 0x004fe2000000120d */
[----:B------:R-:W-:Y:S01]  /*5420*/  VIADD R15, R27, 0xffffffff ;  /* 0xffffffff1b0f7836 */ /* 0x000fe20000000000 */
[----:B------:R-:W-:-:S03]  /*5430*/  LOP3.LUT R7, R26, R35, RZ, 0xc0, !PT ;  /* 0x000000231a077212 */ /* 0x000fc600078ec0ff */
[----:B------:R-:W-:Y:S01]  /*5440*/  IMAD.MOV R13, RZ, RZ, -R12 ;  /* 0x000000ffff0d7224 */ /* 0x000fe200078e0a0c */
[----:B------:R-:W-:Y:S01]  /*5450*/  LOP3.LUT R22, R22, R15, RZ, 0xc0, !PT ;  /* 0x0000000f16167212 */ /* 0x000fe200078ec0ff */
[----:B------:R-:W-:Y:S02]  /*5460*/  IMAD R9, R12, UR4, R7 ;  /* 0x000000040c097c24 */ /* 0x000fe4000f8e0207 */
[----:B---3--:R-:W-:Y:S02]  /*5470*/  IMAD R7, R13, R31, R28 ;  /* 0x0000001f0d077224 */ /* 0x008fe400078e021c */
[----:B------:R-:W-:Y:S02]  /*5480*/  @P0 IMAD R10, R11, R24, R8 ;  /* 0x000000180b0a0224 */ /* 0x000fe400078e0208 */
[----:B------:R-:W-:Y:S02]  /*5490*/  IMAD R7, R7, R27, R22 ;  /* 0x0000001b07077224 */ /* 0x000fe400078e0216 */
[----:B----4-:R-:W-:-:S02]  /*54a0*/  IMAD R10, R9, R34, R10 ;  /* 0x00000022090a7224 */ /* 0x010fc400078e020a */
[----:B------:R-:W-:-:S03]  /*54b0*/  IMAD.MOV.U32 R13, RZ, RZ, 0x1 ;  /* 0x00000001ff0d7424 */ /* 0x000fc600078e00ff */
[----:B------:R-:W-:Y:S02]  /*54c0*/  SEL R12, R7, R10, !P0 ;  /* 0x0000000a070c7207 */ /* 0x000fe40004000000 */
[----:B------:R-:W-:Y:S01]  /*54d0*/  SEL R20, R10, R7, !P0 ;  /* 0x000000070a147207 */ /* 0x000fe20004000000 */
[----:B------:R-:W-:-:S07]  /*54e0*/  IMAD.MOV.U32 R7, RZ, RZ, R25 ;  /* 0x000000ffff077224 */ /* 0x000fce00078e0019 */
.L_x_100:
[----:B------:R-:W-:-:S08]  /*54f0*/  NOP ;  /* 0x0000000000007918 */ /* 0x000fd00000000000 */
[----:B------:R-:W2:-:S00]  /*5500*/  USETMAXREG.DEALLOC.CTAPOOL 0x28 ;  /* 0x00000028000079c8 */ /* 0x000e8000080e0500 */
[----:B--2---:R-:W-:-:S13]  /*5510*/  ISETP.NE.AND P0, PT, R3, 0x1, PT ;  /* 0x000000010300780c */ /* 0x004fda0003f05270 */
[----:B------:R-:W-:Y:S05]  /*5520*/  @!P0 BRA `(.L_x_13) ;  /* 0x0000002000dc8947 */ /* 0x000fea0003800000 */
[----:B------:R-:W-:Y:S05]  /*5530*/  @!P4 BRA `(.L_x_103) ;  /* 0x0000001000b0c947 */ /* 0x000fea0003800000 */
[----:B------:R-:W-:-:S04]  /*5540*/  PRMT R0, R6, 0x9910, RZ ;  /* 0x0000991006007816 */ /* 0x000fc800000000ff */
[----:B------:R-:W-:-:S04]  /*5550*/  ISETP.NE.AND P0, PT, R0, RZ, PT ;  /* 0x000000ff0000720c */ /* 0x000fc80003f05270 */
[----:B------:R-:W-:-:S13]  /*5560*/  ISETP.NE.OR P0, PT, R3, 0x2, !P0 ;  /* 0x000000020300780c */ /* 0x000fda0004705670 */
[----:B------:R-:W-:Y:S05]  /*5570*/  @P0 BRA `(.L_x_13) ;  /* 0x0000002000c80947 */ /* 0x000fea0003800000 */
[----:B------:R-:W-:-:S13]  /*5580*/  LOP3.LUT P1, RZ, R13, 0xff, RZ, 0xc0, !PT ;  /* 0x000000ff0dff7812 */ /* 0x000fda000782c0ff */
[----:B------:R-:W-:Y:S05]  /*5590*/  @!P1 BRA `(.L_x_104) ;  /* 0x0000000000189947 */ /* 0x000fea0003800000 */
[----:B------:R-:W-:Y:S01]  /*55a0*/  UMOV UR4, 0x400 ;  /* 0x0000040000047882 */ /* 0x000fe20000000000 */
[----:B------:R-:W-:Y:S01]  /*55b0*/  IMAD.MOV.U32 R0, RZ, RZ, RZ ;  /* 0x000000ffff007224 */ /* 0x000fe200078e00ff */
[----:B-1----:R-:W-:-:S04]  /*55c0*/  ULEA UR4, UR36, UR4, 0x18 ;  /* 0x0000000424047291 */ /* 0x002fc8000f8ec03f */
[----:B------:R-:W-:-:S05]  /*55d0*/  SHF.L.U32 R0, R0, 0x1f, RZ ;  /* 0x0000001f00007819 */ /* 0x000fca00000006ff */
[----:B------:R-:W1:Y:S02]  /*55e0*/  SYNCS.PHASECHK.TRANS64.TRYWAIT P0, [UR4+0xa8], R0 ;  /* 0x0000a800ff0075a7 */ /* 0x000e640008000144 */
[----:B-1----:R-:W-:Y:S05]  /*55f0*/  @!P0 BRA `(.L_x_105) ;  /* 0x0000002400308947 */ /* 0x002fea0003800000 */
.L_x_104:
[----:B------:R-:W-:Y:S01]  /*5600*/  PRMT R9, RZ, 0x7610, R9 ;  /* 0x00007610ff097816 */ /* 0x000fe20000000009 */
[----:B------:R-:W-:Y:S06]  /*5610*/  @P2 BRA `(.L_x_106) ;  /* 0x0000000000242947 */ /* 0x000fec0003800000 */
[----:B------:R-:W-:Y:S02]  /*5620*/  ULDC.64 UR4, c[0x0][0x588] ;  /* 0x0001620000047ab9 */ /* 0x000fe40000000a00 */
[----:B------:R-:W-:-:S04]  /*5630*/  ISETP.NE.U32.AND P0, PT, RZ, UR4, PT ;  /* 0x00000004ff007c0c */ /* 0x000fc8000bf05070 */
[----:B------:R-:W-:-:S13]  /*5640*/  ISETP.NE.AND.EX P0, PT, RZ, UR5, PT, P0 ;  /* 0x00000005ff007c0c */ /* 0x000fda000bf05300 */
[----:B------:R-:W-:Y:S05]  /*5650*/  @!P0 BRA `(.L_x_107) ;  /* 0x00000000000c8947 */ /* 0x000fea0003800000 */
[----:B------:R3:W5:Y:S01]  /*5660*/  LDG.E R11, desc[UR54][R4.64] ;  /* 0x00000036040b7981 */ /* 0x000762000c1e1900 */
[----:B------:R-:W-:Y:S01]  /*5670*/  IMAD.MOV.U32 R9, RZ, RZ, 0x1 ;  /* 0x00000001ff097424 */ /* 0x000fe200078e00ff */
[----:B------:R-:W-:Y:S06]  /*5680*/  BRA `(.L_x_106) ;  /* 0x0000000000087947 */ /* 0x000fec0003800000 */
.L_x_107:
[----:B------:R-:W2:Y:S01]  /*5690*/  LDC R11, c[0x0][0x580] ;  /* 0x00016000ff0b7b82 */ /* 0x000ea20000000800 */
[----:B------:R-:W-:-:S07]  /*56a0*/  IMAD.MOV.U32 R9, RZ, RZ, 0x1 ;  /* 0x00000001ff097424 */ /* 0x000fce00078e00ff */
.L_x_106:
[----:B-1----:R-:W-:Y:S01]  /*56b0*/  MOV R0, 0x1 ;  /* 0x0000000100007802 */ /* 0x002fe20000000f00 */
[----:B------:R-:W-:Y:S06]  /*56c0*/  @!P1 BRA `(.L_x_108) ;  /* 0x0000000c00dc9947 */ /* 0x000fec0003800000 */
[----:B------:R-:W1:Y:S01]  /*56d0*/  LDC R3, c[0x0][0x8a8] ;  /* 0x00022a00ff037b82 */ /* 0x000e620000000800 */
[----:B------:R-:W-:Y:S01]  /*56e0*/  IMAD.MOV.U32 R0, RZ, RZ, -0x1 ;  /* 0xffffffffff007424 */ /* 0x000fe200078e00ff */
[----:B------:R-:W-:Y:S01]  /*56f0*/  ULDC UR4, c[0x0][0x900] ;  /* 0x0002400000047ab9 */ /* 0x000fe20000000800 */
[----:B------:R-:W-:Y:S01]  /*5700*/  LOP3.LUT R10, R18, 0x2, RZ, 0xfc, !PT ;  /* 0x00000002120a7812 */ /* 0x000fe200078efcff */
[----:B------:R-:W-:Y:S01]  /*5710*/  ULDC.64 UR6, c[0x0][0x198] ;  /* 0x0000660000067ab9 */ /* 0x000fe20000000a00 */
[----:B------:R-:W-:Y:S02]  /*5720*/  USHF.L.U32 UR13, UR37, UR4, URZ ;  /* 0x00000004250d7299 */ /* 0x000fe4000800063f */
[----:B------:R-:W-:Y:S01]  /*5730*/  SHF.L.U32 R8, R0, UR4, RZ ;  /* 0x0000000400087c19 */ /* 0x000fe200080006ff */
[----:B------:R-:W-:Y:S01]  /*5740*/  IMAD.MOV.U32 R0, RZ, RZ, 0x1 ;  /* 0x00000001ff007424 */ /* 0x000fe200078e00ff */
[----:B------:R-:W-:Y:S01]  /*5750*/  ULDC.64 UR14, c[0x0][0x588] ;  /* 0x00016200000e7ab9 */ /* 0x000fe20000000a00 */
[----:B------:R-:W-:Y:S01]  /*5760*/  ULDC.64 UR22, c[0x0][0x8f8] ;  /* 0x00023e0000167ab9 */ /* 0x000fe20000000a00 */
[----:B------:R-:W-:Y:S01]  /*5770*/  LOP3.LUT R8, RZ, R8, RZ, 0x33, !PT ;  /* 0x00000008ff087212 */ /* 0x000fe200078e33ff */
[----:B------:R-:W-:Y:S01]  /*5780*/  ULDC.64 UR24, c[0x0][0x590] ;  /* 0x0001640000187ab9 */ /* 0x000fe20000000a00 */
[----:B-1----:R-:W-:-:S07]  /*5790*/  VIADD R3, R3, 0xffffffff ;  /* 0xffffffff03037836 */ /* 0x002fce0000000000 */
.L_x_140:
[----:B------:R-:W-:Y:S02]  /*57a0*/  ISETP.NE.U32.AND P0, PT, RZ, UR24, PT ;  /* 0x00000018ff007c0c */ /* 0x000fe4000bf05070 */
[----:B------:R-:W-:Y:S02]  /*57b0*/  R2UR UR19, R20 ;  /* 0x00000000141372ca */ /* 0x000fe400000e0000 */
[----:B------:R-:W-:Y:S02]  /*57c0*/  R2UR UR18, R12 ;  /* 0x000000000c1272ca */ /* 0x000fe400000e0000 */
[----:B------:R-:W-:-:S09]  /*57d0*/  ISETP.NE.AND.EX P0, PT, RZ, UR25, PT, P0 ;  /* 0x00000019ff007c0c */ /* 0x000fd2000bf05300 */
[----:B------:R-:W-:Y:S02]  /*57e0*/  USHF.L.U32 UR19, UR19, 0x7, URZ ;  /* 0x0000000713137899 */ /* 0x000fe4000800063f */
[----:B------:R-:W-:Y:S02]  /*57f0*/  USHF.L.U32 UR18, UR18, 0x7, URZ ;  /* 0x0000000712127899 */ /* 0x000fe4000800063f */
[----:B--2-4-:R-:W-:Y:S10]  /*5800*/  @!P0 BRA `(.L_x_109) ;  /* 0x00000000002c8947 */ /* 0x014ff40003800000 */
[----:B------:R-:W-:-:S04]  /*5810*/  ISETP.NE.U32.AND P1, PT, RZ, UR14, PT ;  /* 0x0000000eff007c0c */ /* 0x000fc8000bf25070 */
[----:B------:R-:W-:-:S13]  /*5820*/  ISETP.NE.AND.EX P1, PT, RZ, UR15, PT, P1 ;  /* 0x0000000fff007c0c */ /* 0x000fda000bf25310 */
[----:B------:R-:W-:Y:S05]  /*5830*/  @!P1 BRA `(.L_x_110) ;  /* 0x0000000000189947 */ /* 0x000fea0003800000 */
[----:B---3--:R-:W1:Y:S01]  /*5840*/  LDC.64 R4, c[0x0][0x588] ;  /* 0x00016200ff047b82 */ /* 0x008e620000000a00 */
[----:B------:R-:W-:-:S04]  /*5850*/  IMAD R9, R7, UR24, RZ ;  /* 0x0000001807097c24 */ /* 0x000fc8000f8e02ff */
[----:B-1----:R-:W-:-:S05]  /*5860*/  IMAD.WIDE R4, R9, 0x4, R4 ;  /* 0x0000000409047825 */ /* 0x002fca00078e0204 */
[----:B--2--5:R1:W5:Y:S01]  /*5870*/  LDG.E R11, desc[UR54][R4.64] ;  /* 0x00000036040b7981 */ /* 0x024362000c1e1900 */
[----:B------:R-:W-:Y:S01]  /*5880*/  IMAD.MOV.U32 R9, RZ, RZ, 0x1 ;  /* 0x00000001ff097424 */ /* 0x000fe200078e00ff */
[----:B------:R-:W-:Y:S06]  /*5890*/  BRA `(.L_x_109) ;  /* 0x0000000000087947 */ /* 0x000fec0003800000 */
.L_x_110:
[----:B--2--5:R-:W4:Y:S01]  /*58a0*/  LDC R11, c[0x0][0x580] ;  /* 0x00016000ff0b7b82 */ /* 0x024f220000000800 */
[----:B------:R-:W-:-:S07]  /*58b0*/  IMAD.MOV.U32 R9, RZ, RZ, 0x1 ;  /* 0x00000001ff097424 */ /* 0x000fce00078e00ff */
.L_x_109:
[----:B------:R-:W-:Y:S05]  /*58c0*/  @!P0 BRA `(.L_x_111) ;  /* 0x00000000001c8947 */ /* 0x000fea0003800000 */
[----:B------:R-:W-:-:S13]  /*58d0*/  LOP3.LUT P2, RZ, R9, 0xff, RZ, 0xc0, !PT ;  /* 0x000000ff09ff7812 */ /* 0x000fda000784c0ff */
[----:B-1-3--:R-:W1:Y:S02]  /*58e0*/  @!P2 LDC.64 R4, c[0x0][0x588] ;  /* 0x00016200ff04ab82 */ /* 0x00ae640000000a00 */
[----:B-1----:R-:W-:-:S04]  /*58f0*/  @!P2 ISETP.NE.U32.AND P0, PT, R4, RZ, PT ;  /* 0x000000ff0400a20c */ /* 0x002fc80003f05070 */
[----:B------:R-:W-:Y:S02]  /*5900*/  @!P2 ISETP.NE.AND.EX P1, PT, R5, RZ, PT, P0 ;  /* 0x000000ff0500a20c */ /* 0x000fe40003f25300 */
[----:B--2-45:R-:W-:Y:S02]  /*5910*/  @P2 FSETP.EQ.AND P0, PT, R11, RZ, PT ;  /* 0x000000ff0b00220b */ /* 0x034fe40003f02000 */
[----:B------:R-:W-:Y:S01]  /*5920*/  @!P2 PLOP3.LUT P0, PT, P1, PT, PT, 0x8, 0x0 ;  /* 0x000000000000a81c */ /* 0x000fe20000f0e170 */
[----:B------:R-:W-:-:S12]  /*5930*/  BRA `(.L_x_112) ;  /* 0x0000000000047947 */ /* 0x000fd80003800000 */
.L_x_111:
[----:B--2-45:R-:W-:-:S13]  /*5940*/  FSETP.EQ.AND P0, PT, R11, RZ, PT ;  /* 0x000000ff0b00720b */ /* 0x034fda0003f02000 */
.L_x_112:
[----:B------:R-:W-:Y:S02]  /*5950*/  ISETP.NE.AND P2, PT, R10, 0x3, PT ;  /* 0x000000030a00780c */ /* 0x000fe40003f45270 */
[----:B------:R-:W-:-:S04]  /*5960*/  ELECT P1, URZ, PT ;  /* 0x00000000003f782f */ /* 0x000fc80003820000 */
[----:B------:R-:W-:-:S07]  /*5970*/  PLOP3.LUT P0, PT, P1, P0, PT, 0x20, 0x0 ;  /* 0x000000000000781c */ /* 0x000fce0000f00470 */
[----:B------:R-:W-:Y:S06]  /*5980*/  @!P2 BRA `(.L_x_113) ;  /* 0x000000000004a947 */ /* 0x000fec0003800000 */
[----:B------:R-:W-:Y:S01]  /*5990*/  BPT.TRAP 0x1 ;  /* 0x000000040000795c */ /* 0x000fe20000300000 */
.L_x_113:
[----:B------:R-:W2:Y:S01]  /*59a0*/  S2UR UR36, SR_CgaCtaId ;  /* 0x00000000002479c3 */ /* 0x000ea20000008800 */
[----:B------:R-:W-:Y:S01]  /*59b0*/  UMOV UR4, 0x400 ;  /* 0x0000040000047882 */ /* 0x000fe20000000000 */
[----:B-1-3--:R-:W-:Y:S01]  /*59c0*/  SHF.L.U32 R4, R0, 0x1f, RZ ;  /* 0x0000001f00047819 */ /* 0x00afe200000006ff */
[----:B--2---:R-:W-:-:S09]  /*59d0*/  ULEA UR4, UR36, UR4, 0x18 ;  /* 0x0000000424047291 */ /* 0x004fd2000f8ec03f */
[----:B------:R-:W1:Y:S02]  /*59e0*/  SYNCS.PHASECHK.TRANS64.TRYWAIT P1, [UR4+0x80], R4 ;  /* 0x00008004ff0075a7 */ /* 0x000e640008020144 */
[----:B-1----:R-:W-:Y:S05]  /*59f0*/  @!P1 BRA `(.L_x_114) ;  /* 0x0000002000489947 */ /* 0x002fea0003800000 */
.L_x_173:
[----:B------:R-:W-:Y:S04]  /*5a00*/  BSSY B0, `(.L_x_115) ;  /* 0x000000e000007945 */ /* 0x000fe80003800000 */
[----:B------:R-:W-:Y:S05]  /*5a10*/  @!P0 BRA `(.L_x_116) ;  /* 0x0000000000308947 */ /* 0x000fea0003800000 */
[----:B------:R-:W-:Y:S01]  /*5a20*/  R2UR UR20, R7 ;  /* 0x00000000071472ca */ /* 0x000fe200000e0000 */
[----:B------:R-:W-:Y:S02]  /*5a30*/  UIADD3 UR8, UP0, UR6, 0x3f0, URZ ;  /* 0x000003f006087890 */ /* 0x000fe4000ff1e03f */
[----:B------:R-:W-:Y:S02]  /*5a40*/  UIADD3 UR16, UR4, 0x200, URZ ;  /* 0x0000020004107890 */ /* 0x000fe4000fffe03f */
[----:B------:R-:W-:Y:S02]  /*5a50*/  UIADD3 UR17, UR4, 0x60, URZ ;  /* 0x0000006004117890 */ /* 0x000fe4000fffe03f */
[----:B------:R-:W-:Y:S01]  /*5a60*/  UIADD3.X UR9, URZ, UR7, URZ, UP0, !UPT ;  /* 0x000000073f097290 */ /* 0x000fe200087fe43f */
[----:B------:R-:W-:Y:S01]  /*5a70*/  UMOV UR10, 0x0 ;  /* 0x00000000000a7882 */ /* 0x000fe20000000000 */
[----:B------:R-:W-:-:S07]  /*5a80*/  UMOV UR11, 0x10000000 ;  /* 0x10000000000b7882 */ /* 0x000fce0000000000 */
[----:B------:R2:W-:Y:S02]  /*5a90*/  UTMALDG.3D [UR16], [UR8], desc[UR10] ;  /* 0x00000a10080075b4 */ /* 0x0005e40008011000 */
[----:B--2---:R-:W-:Y:S05]  /*5aa0*/  @!P2 BRA `(.L_x_117) ;  /* 0x000000000004a947 */ /* 0x004fea0003800000 */
[----:B------:R-:W-:Y:S01]  /*5ab0*/  BPT.TRAP 0x1 ;  /* 0x000000040000795c */ /* 0x000fe20000300000 */
.L_x_117:
[----:B-1----:R-:W1:Y:S02]  /*5ac0*/  LDC R5, c[0x0][0x800] ;  /* 0x00020000ff057b82 */ /* 0x002e640000000800 */
[----:B-1----:R2:W-:Y:S02]  /*5ad0*/  SYNCS.ARRIVE.TRANS64.RED.A0TR RZ, [UR4+0x60], R5 ;  /* 0x00006005ffff79a7 */ /* 0x0025e40008300404 */
.L_x_116:
[----:B------:R-:W-:Y:S05]  /*5ae0*/  BSYNC B0 ;  /* 0x0000000000007941 */ /* 0x000fea0003800000 */
.L_x_115:
[----:B------:R-:W-:Y:S05]  /*5af0*/  @!P2 BRA `(.L_x_118) ;  /* 0x000000000004a947 */ /* 0x000fea0003800000 */
[----:B------:R-:W-:Y:S01]  /*5b00*/  BPT.TRAP 0x1 ;  /* 0x000000040000795c */ /* 0x000fe20000300000 */
.L_x_118:
[----:B------:R-:W-:-:S04]  /*5b10*/  UIADD3 UR5, UR4, 0x60, URZ ;  /* 0x0000006004057890 */ /* 0x000fc8000fffe03f */
[----:B------:R-:W-:-:S09]  /*5b20*/  UPRMT UR5, UR36, 0x654, UR5 ;  /* 0x0000065424057896 */ /* 0x000fd20008000005 */
[----:B------:R-:W-:Y:S01]  /*5b30*/  SYNCS.ARRIVE.TRANS64.RED.A1T0 RZ, [UR5], RZ ;  /* 0x000000ffffff79a7 */ /* 0x000fe20008100405 */
[----:B------:R-:W-:Y:S05]  /*5b40*/  @!P2 BRA `(.L_x_119) ;  /* 0x000000000004a947 */ /* 0x000fea0003800000 */
[----:B------:R-:W-:Y:S01]  /*5b50*/  BPT.TRAP 0x1 ;  /* 0x000000040000795c */ /* 0x000fe20000300000 */
.L_x_119:
[----:B------:R-:W3:Y:S02]  /*5b60*/  SYNCS.PHASECHK.TRANS64.TRYWAIT P1, [UR4+0x88], R4 ;  /* 0x00008804ff0075a7 */ /* 0x000ee40008020144 */
[----:B---3--:R-:W-:Y:S05]  /*5b70*/  @!P1 BRA `(.L_x_120) ;  /* 0x0000002000009947 */ /* 0x008fea0003800000 */
.L_x_174:
[----:B------:R-:W-:Y:S04]  /*5b80*/  BSSY B0, `(.L_x_121) ;  /* 0x0000010000007945 */ /* 0x000fe80003800000 */
[----:B------:R-:W-:Y:S05]  /*5b90*/  @!P0 BRA `(.L_x_122) ;  /* 0x0000000000388947 */ /* 0x000fea0003800000 */
[----:B------:R-:W-:Y:S01]  /*5ba0*/  UIADD3 UR16, UP0, UR6, 0x3f0, URZ ;  /* 0x000003f006107890 */ /* 0x000fe2000ff1e03f */
[----:B------:R-:W-:Y:S01]  /*5bb0*/  R2UR UR12, R7 ;  /* 0x00000000070c72ca */ /* 0x000fe200000e0000 */
[----:B------:R-:W-:Y:S02]  /*5bc0*/  UIADD3 UR10, UR18, 0x20, URZ ;  /* 0x00000020120a7890 */ /* 0x000fe4000fffe03f */
[----:B------:R-:W-:Y:S02]  /*5bd0*/  UIADD3 UR8, UR4, 0x2200, URZ ;  /* 0x0000220004087890 */ /* 0x000fe4000fffe03f */
[----:B------:R-:W-:Y:S02]  /*5be0*/  UIADD3 UR9, UR4, 0x68, URZ ;  /* 0x0000006804097890 */ /* 0x000fe4000fffe03f */
[----:B------:R-:W-:Y:S01]  /*5bf0*/  UIADD3.X UR17, URZ, UR7, URZ, UP0, !UPT ;  /* 0x000000073f117290 */ /* 0x000fe200087fe43f */
[----:B------:R-:W-:Y:S01]  /*5c00*/  UMOV UR20, 0x0 ;  /* 0x0000000000147882 */ /* 0x000fe20000000000 */
[----:B------:R-:W-:Y:S01]  /*5c10*/  UMOV UR21, 0x10000000 ;  /* 0x1000000000157882 */ /* 0x000fe20000000000 */
[----:B------:R-:W-:-:S06]  /*5c20*/  UMOV UR11, UR19 ;  /* 0x00000013000b7c82 */ /* 0x000fcc0008000000 */
[----:B------:R3:W-:Y:S02]  /*5c30*/  UTMALDG.3D [UR8], [UR16], desc[UR20] ;  /* 0x00001408100075b4 */ /* 0x0007e40008011000 */
[----:B---3--:R-:W-:Y:S05]  /*5c40*/  @!P2 BRA `(.L_x_123) ;  /* 0x000000000004a947 */ /* 0x008fea0003800000 */
[----:B------:R-:W-:Y:S01]  /*5c50*/  BPT.TRAP 0x1 ;  /* 0x000000040000795c */ /* 0x000fe20000300000 */
.L_x_123:
[----:B-12---:R-:W1:Y:S02]  /*5c60*/  LDC R5, c[0x0][0x800] ;  /* 0x00020000ff057b82 */ /* 0x006e640000000800 */
[----:B-1----:R3:W-:Y:S02]  /*5c70*/  SYNCS.ARRIVE.TRANS64.RED.A0TR RZ, [UR4+0x68], R5 ;  /* 0x00006805ffff79a7 */ /* 0x0027e40008300404 */
.L_x_122:
[----:B------:R-:W-:Y:S05]  /*5c80*/  BSYNC B0 ;  /* 0x0000000000007941 */ /* 0x000fea0003800000 */
.L_x_121:
[----:B------:R-:W-:Y:S05]  /*5c90*/  @!P2 BRA `(.L_x_124) ;  /* 0x000000000004a947 */ /* 0x000fea0003800000 */
[----:B------:R-:W-:Y:S01]  /*5ca0*/  BPT.TRAP 0x1 ;  /* 0x000000040000795c */ /* 0x000fe20000300000 */
.L_x_124:
[----:B------:R-:W-:-:S04]  /*5cb0*/  UIADD3 UR5, UR4, 0x68, URZ ;  /* 0x0000006804057890 */ /* 0x000fc8000fffe03f */
[----:B------:R-:W-:-:S09]  /*5cc0*/  UPRMT UR5, UR36, 0x654, UR5 ;  /* 0x0000065424057896 */ /* 0x000fd20008000005 */
[----:B------:R-:W-:Y:S01]  /*5cd0*/  SYNCS.ARRIVE.TRANS64.RED.A1T0 RZ, [UR5], RZ ;  /* 0x000000ffffff79a7 */ /* 0x000fe20008100405 */
[----:B------:R-:W-:Y:S05]  /*5ce0*/  @!P2 BRA `(.L_x_125) ;  /* 0x000000000004a947 */ /* 0x000fea0003800000 */
[----:B------:R-:W-:Y:S01]  /*5cf0*/  BPT.TRAP 0x1 ;  /* 0x000000040000795c */ /* 0x000fe20000300000 */
.L_x_125:
[----:B------:R-:W4:Y:S02]  /*5d00*/  SYNCS.PHASECHK.TRANS64.TRYWAIT P1, [UR4+0x90], R4 ;  /* 0x00009004ff0075a7 */ /* 0x000f240008020144 */
[----:B----4-:R-:W-:Y:S05]  /*5d10*/  @!P1 BRA `(.L_x_126) ;  /* 0x0000001c00b09947 */ /* 0x010fea0003800000 */
.L_x_175:
        /* <DEDUP_REMOVED lines=12> */
[----:B----4-:R-:W-:Y:S05]  /*5de0*/  @!P2 BRA `(.L_x_129) ;  /* 0x000000000004a947 */ /* 0x010fea0003800000 */
[----:B------:R-:W-:Y:S01]  /*5df0*/  BPT.TRAP 0x1 ;  /* 0x000000040000795c */ /* 0x000fe20000300000 */
.L_x_129:
[----:B-123--:R-:W1:Y:S02]  /*5e00*/  LDC R5, c[0x0][0x800] ;  /* 0x00020000ff057b82 */ /* 0x00ee640000000800 */
[----:B-1----:R4:W-:Y:S02]  /*5e10*/  SYNCS.ARRIVE.TRANS64.RED.A0TR RZ, [UR4+0x70], R5 ;  /* 0x00007005ffff79a7 */ /* 0x0029e40008300404 */
.L_x_128:
[----:B------:R-:W-:Y:S05]  /*5e20*/  BSYNC B0 ;  /* 0x0000000000007941 */ /* 0x000fea0003800000 */
.L_x_127:
[----:B------:R-:W-:Y:S05]  /*5e30*/  @!P2 BRA `(.L_x_130) ;  /* 0x000000000004a947 */ /* 0x000fea0003800000 */
[----:B------:R-:W-:Y:S01]  /*5e40*/  BPT.TRAP 0x1 ;  /* 0x000000040000795c */ /* 0x000fe20000300000 */
.L_x_130:
[----:B------:R-:W-:-:S04]  /*5e50*/  UIADD3 UR5, UR4, 0x70, URZ ;  /* 0x0000007004057890 */ /* 0x000fc8000fffe03f */
[----:B------:R-:W-:-:S09]  /*5e60*/  UPRMT UR5, UR36, 0x654, UR5 ;  /* 0x0000065424057896 */ /* 0x000fd20008000005 */
[----:B------:R-:W-:Y:S01]  /*5e70*/  SYNCS.ARRIVE.TRANS64.RED.A1T0 RZ, [UR5], RZ ;  /* 0x000000ffffff79a7 */ /* 0x000fe20008100405 */
[----:B------:R-:W-:Y:S05]  /*5e80*/  @!P2 BRA `(.L_x_131) ;  /* 0x000000000004a947 */ /* 0x000fea0003800000 */
[----:B------:R-:W-:Y:S01]  /*5e90*/  BPT.TRAP 0x1 ;  /* 0x000000040000795c */ /* 0x000fe20000300000 */
.L_x_131:
[----:B------:R-:W5:Y:S02]  /*5ea0*/  SYNCS.PHASECHK.TRANS64.TRYWAIT P1, [UR4+0x98], R4 ;  /* 0x00009804ff0075a7 */ /* 0x000f640008020144 */
[----:B-----5:R-:W-:Y:S05]  /*5eb0*/  @!P1 BRA `(.L_x_132) ;  /* 0x0000001c00609947 */ /* 0x020fea0003800000 */
.L_x_176:
[----:B------:R-:W-:Y:S04]  /*5ec0*/  BSSY B0, `(.L_x_133) ;  /* 0x0000010000007945 */ /* 0x000fe80003800000 */
[----:B------:R-:W-:Y:S05]  /*5ed0*/  @!P0 BRA `(.L_x_134) ;  /* 0x0000000000388947 */ /* 0x000fea0003800000 */
[----:B------:R-:W-:Y:S01]  /*5ee0*/  R2UR UR12, R7 ;  /* 0x00000000070c72ca */ /* 0x000fe200000e0000 */
[----:B------:R-:W-:Y:S02]  /*5ef0*/  UIADD3 UR16, UP0, UR6, 0x3f0, URZ ;  /* 0x000003f006107890 */ /* 0x000fe4000ff1e03f */
        /* <DEDUP_REMOVED lines=8> */
[----:B-1----:R-:W-:Y:S05]  /*5f80*/  @!P2 BRA `(.L_x_135) ;  /* 0x000000000004a947 */ /* 0x002fea0003800000 */
[----:B------:R-:W-:Y:S01]  /*5f90*/  BPT.TRAP 0x1 ;  /* 0x000000040000795c */ /* 0x000fe20000300000 */
.L_x_135:
[----:B------:R-:W1:Y:S02]  /*5fa0*/  LDC R4, c[0x0][0x800] ;  /* 0x00020000ff047b82 */ /* 0x000e640000000800 */
[----:B-1----:R1:W-:Y:S02]  /*5fb0*/  SYNCS.ARRIVE.TRANS64.RED.A0TR RZ, [UR4+0x78], R4 ;  /* 0x00007804ffff79a7 */ /* 0x0023e40008300404 */
.L_x_134:
[----:B------:R-:W-:Y:S05]  /*5fc0*/  BSYNC B0 ;  /* 0x0000000000007941 */ /* 0x000fea0003800000 */
.L_x_133:
[----:B------:R-:W-:Y:S05]  /*5fd0*/  @!P2 BRA `(.L_x_136) ;  /* 0x000000000004a947 */ /* 0x000fea0003800000 */
[----:B------:R-:W-:Y:S01]  /*5fe0*/  BPT.TRAP 0x1 ;  /* 0x000000040000795c */ /* 0x000fe20000300000 */
.L_x_136:
[----:B------:R-:W-:Y:S01]  /*5ff0*/  IADD3 R16, P0, R16, UR52, RZ ;  /* 0x0000003410107c10 */ /* 0x000fe2000ff1e0ff */
[----:B------:R-:W-:Y:S01]  /*6000*/  UIADD3 UR4, UR4, 0x78, URZ ;  /* 0x0000007804047890 */ /* 0x000fe2000fffe03f */
[----:B------:R-:W-:Y:S01]  /*6010*/  LOP3.LUT R0, R0, 0x1, RZ, 0x3c, !PT ;  /* 0x0000000100007812 */ /* 0x000fe200078e3cff */
[----:B------:R-:W-:Y:S01]  /*6020*/  IMAD.MOV.U32 R20, RZ, RZ, -0x1 ;  /* 0xffffffffff147424 */ /* 0x000fe200078e00ff */
[----:B------:R-:W-:Y:S01]  /*6030*/  IADD3.X R17, R17, UR38, RZ, P0, !PT ;  /* 0x0000002611117c10 */ /* 0x000fe200087fe4ff */
[----:B------:R-:W-:Y:S01]  /*6040*/  UPRMT UR4, UR36, 0x654, UR4 ;  /* 0x0000065424047896 */ /* 0x000fe20008000004 */
[----:B------:R-:W-:Y:S01]  /*6050*/  ISETP.GE.U32.AND P0, PT, R16, UR22, PT ;  /* 0x0000001610007c0c */ /* 0x000fe2000bf06070 */
[----:B------:R-:W-:Y:S01]  /*6060*/  IMAD.MOV.U32 R12, RZ, RZ, -0x1 ;  /* 0xffffffffff0c7424 */ /* 0x000fe200078e00ff */
[----:B-1----:R-:W-:Y:S01]  /*6070*/  PRMT R4, RZ, 0x7610, R4 ;  /* 0x00007610ff047816 */ /* 0x002fe20000000004 */
[----:B------:R-:W-:Y:S01]  /*6080*/  IMAD.MOV.U32 R7, RZ, RZ, -0x1 ;  /* 0xffffffffff077424 */ /* 0x000fe200078e00ff */
[----:B------:R-:W-:-:S04]  /*6090*/  ISETP.GE.U32.AND.EX P0, PT, R17, UR23, PT, P0 ;  /* 0x0000001711007c0c */ /* 0x000fc8000bf06100 */
[----:B------:R-:W-:Y:S09]  /*60a0*/  SYNCS.ARRIVE.TRANS64.RED.A1T0 RZ, [UR4], RZ ;  /* 0x000000ffffff79a7 */ /* 0x000ff20008100404 */
[----:B------:R-:W-:Y:S05]  /*60b0*/  @P0 BRA `(.L_x_137) ;  /* 0x0000000400580947 */ /* 0x000fea0003800000 */
[----:B------:R-:W1:Y:S01]  /*60c0*/  S2R R15, SR_CTAID.X ;  /* 0x00000000000f7919 */ /* 0x000e620000002500 */
[----:B------:R-:W5:Y:S01]  /*60d0*/  LDC.64 R12, c[0x0][0x8d0] ;  /* 0x00023400ff0c7b82 */ /* 0x000f620000000a00 */
[----:B------:R-:W-:Y:S01]  /*60e0*/  ULDC UR4, c[0x0][0x150] ;  /* 0x0000540000047ab9 */ /* 0x000fe20000000800 */
[----:B------:R-:W-:Y:S01]  /*60f0*/  MOV R7, R16 ;  /* 0x0000001000077202 */ /* 0x000fe20000000f00 */
[----:B------:R-:W2:Y:S01]  /*6100*/  S2R R19, SR_CTAID.Y ;  /* 0x0000000000137919 */ /* 0x000ea20000002600 */
[----:B------:R-:W-:-:S04]  /*6110*/  IMAD.MOV.U32 R21, RZ, RZ, R17 ;  /* 0x000000ffff157224 */ /* 0x000fc800078e0011 */
[----:B------:R-:W2:Y:S08]  /*6120*/  LDC R22, c[0x0][0x144] ;  /* 0x00005100ff167b82 */ /* 0x000eb00000000800 */
[----:B------:R-:W3:Y:S01]  /*6130*/  LDC R20, c[0x0][0x8d8] ;  /* 0x00023600ff147b82 */ /* 0x000ee20000000800 */
[----:B-----5:R-:W-:-:S04]  /*6140*/  ISETP.NE.U32.AND P0, PT, R12, RZ, PT ;  /* 0x000000ff0c00720c */ /* 0x020fc80003f05070 */
[----:B------:R-:W-:Y:S02]  /*6150*/  ISETP.NE.AND.EX P0, PT, R13, RZ, PT, P0 ;  /* 0x000000ff0d00720c */ /* 0x000fe40003f05300 */
[----:B-1----:R-:W-:Y:S02]  /*6160*/  I2FP.F32.U32 R4, R15 ;  /* 0x0000000f00047245 */ /* 0x002fe40000201000 */
[----:B--2---:R-:W-:-:S03]  /*6170*/  I2FP.F32.U32 R23, R19 ;  /* 0x0000001300177245 */ /* 0x004fc60000201000 */
[----:B------:R-:W-:-:S04]  /*6180*/  FMUL R4, R4, UR4 ;  /* 0x0000000404047c20 */ /* 0x000fc80008400000 */
[----:B------:R1:W2:Y:S02]  /*6190*/  F2I.U32.TRUNC.NTZ R14, R4 ;  /* 0x00000004000e7305 */ /* 0x0002a4000020f000 */
[----:B---3--:R-:W-:Y:S05]  /*61a0*/  @!P0 BRA `(.L_x_138) ;  /* 0x0000000000308947 */ /* 0x008fea0003800000 */
[----:B----4-:R-:W3:Y:S02]  /*61b0*/  LDC R5, c[0x0][0x8dc] ;  /* 0x00023700ff057b82 */ /* 0x010ee40000000800 */
[----:B---3--:R-:W-:-:S05]  /*61c0*/  IADD3 R5, P0, R16, R5, RZ ;  /* 0x0000000510057210 */ /* 0x008fca0007f1e0ff */
[----:B------:R-:W-:-:S04]  /*61d0*/  IMAD.X R21, RZ, RZ, R17, P0 ;  /* 0x000000ffff157224 */ /* 0x000fc800000e0611 */
[----:B------:R-:W-:-:S04]  /*61e0*/  IMAD.WIDE.U32 R6, R21, R12, RZ ;  /* 0x0000000c15067225 */ /* 0x000fc800078e00ff */
[----:B------:R-:W-:-:S04]  /*61f0*/  IMAD.WIDE.U32 R6, P0, R5, R13, R6 ;  /* 0x0000000d05067225 */ /* 0x000fc80007800006 */
[----:B-1----:R-:W-:-:S04]  /*6200*/  IMAD.WIDE.U32 R4, R5, R12, RZ ;  /* 0x0000000c05047225 */ /* 0x002fc800078e00ff */
[----:B------:R-:W-:Y:S01]  /*6210*/  IMAD.MOV.U32 R4, RZ, RZ, R7 ;  /* 0x000000ffff047224 */ /* 0x000fe200078e0007 */
[----:B------:R-:W-:Y:S01]  /*6220*/  IADD3 RZ, P1, R5, R6, RZ ;  /* 0x0000000605ff7210 */ /* 0x000fe20007f3e0ff */
[----:B------:R-:W-:-:S04]  /*6230*/  IMAD.X R5, RZ, RZ, RZ, P0 ;  /* 0x000000ffff057224 */ /* 0x000fc800000e06ff */
[----:B------:R-:W-:-:S04]  /*6240*/  IMAD.WIDE.U32.X R4, R21, R13, R4, P1 ;  /* 0x0000000d15047225 */ /* 0x000fc800008e0404 */
[----:B------:R-:W-:Y:S02]  /*6250*/  IMAD.MOV.U32 R7, RZ, RZ, R4 ;  /* 0x000000ffff077224 */ /* 0x000fe400078e0004 */
[----:B------:R-:W-:-:S07]  /*6260*/  IMAD.MOV.U32 R21, RZ, RZ, R5 ;  /* 0x000000ffff157224 */ /* 0x000fce00078e0005 */
.L_x_138:
[----:B------:R-:W-:Y:S01]  /*6270*/  ULDC UR4, c[0x0][0x154] ;  /* 0x0000550000047ab9 */ /* 0x000fe20000000800 */
[----:B------:R-:W3:Y:S01]  /*6280*/  LDC R12, c[0x0][0x148] ;  /* 0x00005200ff0c7b82 */ /* 0x000ee20000000800 */
[----:B------:R-:W-:Y:S01]  /*6290*/  FMUL R23, R23, UR4 ;  /* 0x0000000417177c20 */ /* 0x000fe20008400000 */
[----:B------:R-:W-:Y:S01]  /*62a0*/  ISETP.NE.AND P2, PT, R2, 0x1, PT ;  /* 0x000000010200780c */ /* 0x000fe20003f45270 */
[----:B--2---:R-:W-:Y:S01]  /*62b0*/  IMAD.MOV R6, RZ, RZ, -R14 ;  /* 0x000000ffff067224 */ /* 0x004fe200078e0a0e */
[-CC-:B------:R-:W-:Y:S02]  /*62c0*/  SHF.R.U64 R14, R7, R20.reuse, R21.reuse ;  /* 0x00000014070e7219 */ /* 0x180fe40000001215 */
[----:B------:R-:W-:Y:S01]  /*62d0*/  SHF.R.U32.HI R20, RZ, R20, R21 ;  /* 0x00000014ff147219 */ /* 0x000fe20000011615 */
[----:B------:R-:W2:Y:S01]  /*62e0*/  F2I.U32.TRUNC.NTZ R23, R23 ;  /* 0x0000001700177305 */ /* 0x000ea2000020f000 */
[----:B-1--4-:R-:W1:Y:S01]  /*62f0*/  LDC.64 R4, c[0x0][0x8c8] ;  /* 0x00023200ff047b82 */ /* 0x012e620000000a00 */
[----:B------:R-:W-:Y:S01]  /*6300*/  IADD3 R21, P0, RZ, -R14, RZ ;  /* 0x8000000eff157210 */ /* 0x000fe20007f1e0ff */
[----:B------:R-:W-:-:S04]  /*6310*/  IMAD R15, R22, R6, R15 ;  /* 0x00000006160f7224 */ /* 0x000fc800078e020f */
[----:B------:R-:W-:Y:S02]  /*6320*/  IMAD.X R7, RZ, RZ, ~R20, P0 ;  /* 0x000000ffff077224 */ /* 0x000fe400000e0e14 */
[----:B------:R-:W4:Y:S01]  /*6330*/  LDC R24, c[0x0][0x8c0] ;  /* 0x00023000ff187b82 */ /* 0x000f220000000800 */
[----:B--2---:R-:W-:-:S07]  /*6340*/  IADD3 R13, -R23, RZ, RZ ;  /* 0x000000ff170d7210 */ /* 0x004fce0007ffe1ff */
[----:B------:R-:W2:Y:S01]  /*6350*/  LDC R27, c[0x0][0x900] ;  /* 0x00024000ff1b7b82 */ /* 0x000ea20000000800 */
[----:B---3--:R-:W-:-:S07]  /*6360*/  @P2 IMAD R15, R12, R13, R19 ;  /* 0x0000000d0c0f2224 */ /* 0x008fce00078e0213 */
[----:B------:R-:W3:Y:S01]  /*6370*/  LDC.64 R12, c[0x0][0x8e8] ;  /* 0x00023a00ff0c7b82 */ /* 0x000ee20000000a00 */
[----:B-1----:R-:W-:-:S04]  /*6380*/  IMAD R6, R7, R4, RZ ;  /* 0x0000000407067224 */ /* 0x002fc800078e02ff */
[C---:B------:R-:W-:Y:S02]  /*6390*/  IMAD R7, R21.reuse, R5, R6 ;  /* 0x0000000515077224 */ /* 0x040fe400078e0206 */
[----:B------:R-:W-:Y:S01]  /*63a0*/  IMAD.WIDE.U32 R4, R21, R4, R16 ;  /* 0x0000000415047225 */ /* 0x000fe200078e0010 */
[----:B------:R-:W1:Y:S03]  /*63b0*/  LDC R6, c[0x0][0x8b0] ;  /* 0x00022c00ff067b82 */ /* 0x000e660000000800 */
[----:B------:R-:W-:-:S05]  /*63c0*/  IMAD.IADD R5, R5, 0x1, R7 ;  /* 0x0000000105057824 */ /* 0x000fca00078e0207 */
[----:B------:R-:W2:Y:S01]  /*63d0*/  LDC R25, c[0x0][0x8f0] ;  /* 0x00023c00ff197b82 */ /* 0x000ea20000000800 */
[-CC-:B----4-:R-:W-:Y:S02]  /*63e0*/  SHF.R.U64 R22, R4, R24.reuse, R5.reuse ;  /* 0x0000001804167219 */ /* 0x190fe40000001205 */
[----:B------:R-:W-:-:S05]  /*63f0*/  SHF.R.U32.HI R5, RZ, R24, R5 ;  /* 0x00000018ff057219 */ /* 0x000fca0000011605 */
[----:B------:R-:W4:Y:S01]  /*6400*/  LDC R21, c[0x0][0x8e0] ;  /* 0x00023800ff157b82 */ /* 0x000f220000000800 */
[----:B---3--:R-:W-:-:S04]  /*6410*/  ISETP.NE.U32.AND P0, PT, R12, RZ, PT ;  /* 0x000000ff0c00720c */ /* 0x008fc80003f05070 */
[----:B------:R-:W-:-:S03]  /*6420*/  ISETP.NE.AND.EX P0, PT, R13, RZ, PT, P0 ;  /* 0x000000ff0d00720c */ /* 0x000fc60003f05300 */
[----:B------:R-:W3:Y:S01]  /*6430*/  LDC R20, c[0x0][0x8b8] ;  /* 0x00022e00ff147b82 */ /* 0x000ee20000000800 */
[-CC-:B-1----:R-:W-:Y:S02]  /*6440*/  SHF.R.U64 R23, R22, R6.reuse, R5.reuse ;  /* 0x0000000616177219 */ /* 0x182fe40000001205 */
[----:B------:R-:W-:-:S04]  /*6450*/  SHF.R.U32.HI R4, RZ, R6, R5 ;  /* 0x00000006ff047219 */ /* 0x000fc80000011605 */
[-CC-:B--2---:R-:W-:Y:S01]  /*6460*/  SHF.R.U64 R24, R23, R27.reuse, R4.reuse ;  /* 0x0000001b17187219 */ /* 0x184fe20000001204 */
[----:B------:R-:W1:Y:S01]  /*6470*/  LDC R19, c[0x0][0x8a8] ;  /* 0x00022a00ff137b82 */ /* 0x000e620000000800 */
[----:B------:R-:W-:-:S03]  /*6480*/  SHF.R.U32.HI R27, RZ, R27, R4 ;  /* 0x0000001bff1b7219 */ /* 0x000fc60000011604 */
[----:B------:R-:W-:Y:S02]  /*6490*/  IMAD.MOV.U32 R4, RZ, RZ, R24 ;  /* 0x000000ffff047224 */ /* 0x000fe400078e0018 */
[----:B------:R-:W-:Y:S01]  /*64a0*/  IMAD.MOV.U32 R5, RZ, RZ, R27 ;  /* 0x000000ffff057224 */ /* 0x000fe200078e001b */
[----:B------:R-:W-:Y:S06]  /*64b0*/  @!P0 BRA `(.L_x_139) ;  /* 0x0000000000288947 */ /* 0x000fec0003800000 */
[----:B------:R-:W2:Y:S02]  /*64c0*/  LDC R5, c[0x0][0x8f4] ;  /* 0x00023d00ff057b82 */ /* 0x000ea40000000800 */
[----:B--2---:R-:W-:-:S05]  /*64d0*/  IADD3 R5, P0, R24, R5, RZ ;  /* 0x0000000518057210 */ /* 0x004fca0007f1e0ff */
[----:B------:R-:W-:-:S04]  /*64e0*/  IMAD.X R27, RZ, RZ, R27, P0 ;  /* 0x000000ffff1b7224 */ /* 0x000fc800000e061b */
[----:B------:R-:W-:-:S04]  /*64f0*/  IMAD.WIDE.U32 R6, R27, R12, RZ ;  /* 0x0000000c1b067225 */ /* 0x000fc800078e00ff */
[----:B------:R-:W-:-:S04]  /*6500*/  IMAD.WIDE.U32 R6, P0, R5, R13, R6 ;  /* 0x0000000d05067225 */ /* 0x000fc80007800006 */
[----:B------:R-:W-:-:S04]  /*6510*/  IMAD.WIDE.U32 R4, R5, R12, RZ ;  /* 0x0000000c05047225 */ /* 0x000fc800078e00ff */
[----:B------:R-:W-:Y:S01]  /*6520*/  IMAD.MOV.U32 R4, RZ, RZ, R7 ;  /* 0x000000ffff047224 */ /* 0x000fe200078e0007 */
[----:B------:R-:W-:Y:S01]  /*6530*/  IADD3 RZ, P1, R5, R6, RZ ;  /* 0x0000000605ff7210 */ /* 0x000fe20007f3e0ff */
[----:B------:R-:W-:-:S04]  /*6540*/  IMAD.X R5, RZ, RZ, RZ, P0 ;  /* 0x000000ffff057224 */ /* 0x000fc800000e06ff */
[----:B------:R-:W-:-:S08]  /*6550*/  IMAD.WIDE.U32.X R4, R27, R13, R4, P1 ;  /* 0x0000000d1b047225 */ /* 0x000fd000008e0404 */
.L_x_139:
[----:B------:R-:W-:Y:S02]  /*6560*/  SHF.R.U64 R4, R4, R25, R5 ;  /* 0x0000001904047219 */ /* 0x000fe40000001205 */
[----:B------:R-:W-:Y:S02]  /*6570*/  LOP3.LUT R23, R23, R8, RZ, 0xc0, !PT ;  /* 0x0000000817177212 */ /* 0x000fe400078ec0ff */
[----:B------:R-:W-:Y:S01]  /*6580*/  LOP3.LUT R22, R22, R3, RZ, 0xc0, !PT ;  /* 0x0000000316167212 */ /* 0x000fe200078ec0ff */
[----:B------:R-:W-:Y:S01]  /*6590*/  IMAD.MOV R5, RZ, RZ, -R4 ;  /* 0x000000ffff057224 */ /* 0x000fe200078e0a04 */
[----:B------:R-:W-:Y:S01]  /*65a0*/  MOV R7, R14 ;  /* 0x0000000e00077202 */ /* 0x000fe20000000f00 */
[----:B------:R-:W-:Y:S02]  /*65b0*/  IMAD R23, R4, UR13, R23 ;  /* 0x0000000d04177c24 */ /* 0x000fe4000f8e0217 */
[----:B----4-:R-:W-:Y:S02]  /*65c0*/  IMAD R24, R5, R21, R24 ;  /* 0x0000001505187224 */ /* 0x010fe400078e0218 */
[----:B---3--:R-:W-:-:S02]  /*65d0*/  IMAD R20, R23, R20, R15 ;  /* 0x0000001417147224 */ /* 0x008fc400078e020f */
[----:B-1----:R-:W-:Y:S02]  /*65e0*/  IMAD R19, R24, R19, R22 ;  /* 0x0000001318137224 */ /* 0x002fe400078e0216 */
[----:B------:R-:W-:-:S03]  /*65f0*/  IMAD.MOV.U32 R4, RZ, RZ, 0x1 ;  /* 0x00000001ff047424 */ /* 0x000fc600078e00ff */
[----:B------:R-:W-:Y:S02]  /*6600*/  SEL R12, R19, R20, !P2 ;  /* 0x00000014130c7207 */ /* 0x000fe40005000000 */
[----:B------:R-:W-:-:S07]  /*6610*/  SEL R20, R20, R19, !P2 ;  /* 0x0000001314147207 */ /* 0x000fce0005000000 */
.L_x_137:
[----:B------:R-:W-:-:S13]  /*6620*/  LOP3.LUT P0, RZ, R4, 0xff, RZ, 0xc0, !PT ;  /* 0x000000ff04ff7812 */ /* 0x000fda000780c0ff */
[----:B------:R-:W-:Y:S05]  /*6630*/  @P0 BRA `(.L_x_140) ;  /* 0xfffffff000580947 */ /* 0x000fea000383ffff */
.L_x_108:
[----:B------:R-:W-:-:S13]  /*6640*/  ELECT P0, URZ, PT ;  /* 0x00000000003f782f */ /* 0x000fda0003800000 */
[----:B------:R-:W-:Y:S05]  /*6650*/  @!P0 BRA `(.L_x_13) ;  /* 0x0000001000908947 */ /* 0x000fea0003800000 */
[----:B------:R-:W-:-:S04]  /*6660*/  LOP3.LUT R18, R18, 0x2, RZ, 0xfc, !PT ;  /* 0x0000000212127812 */ /* 0x000fc800078efcff */
[----:B------:R-:W-:-:S13]  /*6670*/  ISETP.NE.AND P1, PT, R18, 0x3, PT ;  /* 0x000000031200780c */ /* 0x000fda0003f25270 */
[----:B------:R-:W-:Y:S05]  /*6680*/  @!P1 BRA `(.L_x_141) ;  /* 0x0000000000049947 */ /* 0x000fea0003800000 */
[----:B------:R-:W-:Y:S01]  /*6690*/  BPT.TRAP 0x1 ;  /* 0x000000040000795c */ /* 0x000fe20000300000 */
.L_x_141:
[----:B---3--:R-:W-:Y:S01]  /*66a0*/  IMAD.U32 R4, RZ, RZ, UR36 ;  /* 0x00000024ff047e24 */ /* 0x008fe2000f8e00ff */
[----:B------:R-:W-:Y:S02]  /*66b0*/  MOV R3, 0x400 ;  /* 0x0000040000037802 */ /* 0x000fe40000000f00 */
[----:B------:R-:W-:Y:S02]  /*66c0*/  SHF.L.U32 R2, R0, 0x1f, RZ ;  /* 0x0000001f00027819 */ /* 0x000fe400000006ff */
[----:B------:R-:W-:-:S04]  /*66d0*/  LEA R3, R4, R3, 0x18 ;  /* 0x0000000304037211 */ /* 0x000fc800078ec0ff */
[----:B------:R-:W1:Y:S02]  /*66e0*/  SYNCS.PHASECHK.TRANS64.TRYWAIT P0, [R3+URZ+0x80], R2 ;  /* 0x00008002030075a7 */ /* 0x000e64000800017f */
[----:B-1----:R-:W-:Y:S05]  /*66f0*/  @!P0 BRA `(.L_x_142) ;  /* 0x0000001400688947 */ /* 0x002fea0003800000 */
.L_x_177:
[----:B------:R-:W-:Y:S05]  /*6700*/  @!P1 BRA `(.L_x_143) ;  /* 0x0000000000049947 */ /* 0x000fea0003800000 */
[----:B------:R-:W-:Y:S01]  /*6710*/  BPT.TRAP 0x1 ;  /* 0x000000040000795c */ /* 0x000fe20000300000 */
.L_x_143:
[----:B------:R-:W3:Y:S02]  /*6720*/  SYNCS.PHASECHK.TRANS64.TRYWAIT P0, [R3+URZ+0x88], R2 ;  /* 0x00008802030075a7 */ /* 0x000ee4000800017f */
[----:B---3--:R-:W-:Y:S05]  /*6730*/  @!P0 BRA `(.L_x_144) ;  /* 0x00000014006c8947 */ /* 0x008fea0003800000 */
.L_x_178:
[----:B------:R-:W-:Y:S05]  /*6740*/  @!P1 BRA `(.L_x_145) ;  /* 0x0000000000049947 */ /* 0x000fea0003800000 */
[----:B------:R-:W-:Y:S01]  /*6750*/  BPT.TRAP 0x1 ;  /* 0x000000040000795c */ /* 0x000fe20000300000 */
.L_x_145:
[----:B------:R-:W1:Y:S02]  /*6760*/  SYNCS.PHASECHK.TRANS64.TRYWAIT P0, [R3+URZ+0x90], R2 ;  /* 0x00009002030075a7 */ /* 0x000e64000800017f */
[----:B-1----:R-:W-:Y:S05]  /*6770*/  @!P0 BRA `(.L_x_146) ;  /* 0x0000001400708947 */ /* 0x002fea0003800000 */
.L_x_179:
[----:B------:R-:W-:Y:S05]  /*6780*/  @!P1 BRA `(.L_x_147) ;  /* 0x0000000000049947 */ /* 0x000fea0003800000 */
[----:B------:R-:W-:Y:S01]  /*6790*/  BPT.TRAP 0x1 ;  /* 0x000000040000795c */ /* 0x000fe20000300000 */
.L_x_147:
[----:B------:R-:W-:-:S07]  /*67a0*/  SHF.L.U32 R0, R0, 0x1f, RZ ;  /* 0x0000001f00007819 */ /* 0x000fce00000006ff */
.L_x_148:
[----:B------:R1:W1:Y:S02]  /*67b0*/  SYNCS.PHASECHK.TRANS64.TRYWAIT P0, [R3+URZ+0x98], R0 ;  /* 0x00009800030075a7 */ /* 0x000264000800017f */
[----:B-1----:R-:W-:Y:S05]  /*67c0*/  @!P0 NANOSLEEP.SYNCS 0x989680 ;  /* 0x009896800000895d */ /* 0x002fea0003900000 */
[----:B------:R-:W1:Y:S02]  /*67d0*/  @!P0 SYNCS.PHASECHK.TRANS64 P0, [R3+URZ+0x98], R0 ;  /* 0x00009800030085a7 */ /* 0x000e64000800007f */
[----:B-1----:R-:W-:Y:S05]  /*67e0*/  @P0 BRA `(.L_x_13) ;  /* 0x00000010002c0947 */ /* 0x002fea0003800000 */
[----:B------:R-:W-:Y:S05]  /*67f0*/  BRA `(.L_x_148) ;  /* 0xfffffffc00ec7947 */ /* 0x000fea000383ffff */
.L_x_103:
[----:B------:R-:W-:Y:S01]  /*6800*/  LOP3.LUT P0, RZ, R13, 0xff, RZ, 0xc0, !PT ;  /* 0x000000ff0dff7812 */ /* 0x000fe2000780c0ff */
[----:B------:R-:W-:Y:S02]  /*6810*/  IMAD.MOV.U32 R3, RZ, RZ, 0x1 ;  /* 0x00000001ff037424 */ /* 0x000fe400078e00ff */
[----:B------:R-:W-:-:S10]  /*6820*/  IMAD.MOV.U32 R13, RZ, RZ, RZ ;  /* 0x000000ffff0d7224 */ /* 0x000fd400078e00ff */
[----:B------:R-:W-:Y:S05]  /*6830*/  @!P0 BRA `(.L_x_149) ;  /* 0x0000000c001c8947 */ /* 0x000fea0003800000 */
[----:B------:R-:W2:Y:S01]  /*6840*/  LDC R3, c[0x0][0x28c] ;  /* 0x0000a300ff037b82 */ /* 0x000ea20000000800 */
[----:B------:R-:W-:Y:S01]  /*6850*/  ULDC UR7, c[0x0][0x900] ;  /* 0x0002400000077ab9 */ /* 0x000fe20000000800 */
[----:B------:R-:W-:Y:S01]  /*6860*/  UMOV UR8, 0xffffffff ;  /* 0xffffffff00087882 */ /* 0x000fe20000000000 */
[----:B------:R-:W-:Y:S01]  /*6870*/  BSSY B0, `(.L_x_149) ;  /* 0x00000c3000007945 */ /* 0x000fe20003800000 */
[----:B-1----:R-:W-:Y:S01]  /*6880*/  USHF.L.U32 UR4, UR36, 0x6, URZ ;  /* 0x0000000624047899 */ /* 0x002fe2000800063f */
[----:B------:R-:W-:Y:S01]  /*6890*/  IMAD.MOV.U32 R11, RZ, RZ, 0x1 ;  /* 0x00000001ff0b7424 */ /* 0x000fe200078e00ff */
[----:B------:R-:W-:Y:S01]  /*68a0*/  USHF.L.U32 UR5, UR36, 0xc, URZ ;  /* 0x0000000c24057899 */ /* 0x000fe2000800063f */
[----:B------:R-:W-:Y:S01]  /*68b0*/  LOP3.LUT R10, R19, 0x2, RZ, 0xfc, !PT ;  /* 0x00000002130a7812 */ /* 0x000fe200078efcff */
[----:B------:R-:W-:Y:S01]  /*68c0*/  USHF.L.U32 UR8, UR8, UR7, URZ ;  /* 0x0000000708087299 */ /* 0x000fe2000800063f */
[----:B------:R-:W-:Y:S01]  /*68d0*/  IMAD.MOV.U32 R13, RZ, RZ, RZ ;  /* 0x000000ffff0d7224 */ /* 0x000fe200078e00ff */
[----:B------:R-:W-:Y:S01]  /*68e0*/  ULDC UR6, c[0x0][0x8a8] ;  /* 0x00022a0000067ab9 */ /* 0x000fe20000000800 */
[----:B------:R-:W-:-:S02]  /*68f0*/  ULOP3.LUT UR4, UR4, 0x40, URZ, 0xc0, !UPT ;  /* 0x0000004004047892 */ /* 0x000fc4000f8ec03f */
[----:B------:R-:W-:Y:S02]  /*6900*/  ULOP3.LUT UR5, UR5, 0x1000, URZ, 0xc0, !UPT ;  /* 0x0000100005057892 */ /* 0x000fe4000f8ec03f */
[----:B------:R-:W-:Y:S02]  /*6910*/  UIADD3 UR17, UR6, -0x1, URZ ;  /* 0xffffffff06117890 */ /* 0x000fe4000fffe03f */
[----:B------:R-:W-:Y:S02]  /*6920*/  USHF.L.U32 UR19, UR37, UR7, URZ ;  /* 0x0000000725137299 */ /* 0x000fe4000800063f */
[----:B------:R-:W-:Y:S01]  /*6930*/  ULOP3.LUT UR18, URZ, UR8, URZ, 0x33, !UPT ;  /* 0x000000083f127292 */ /* 0x000fe2000f8e333f */
[----:B------:R-:W-:Y:S01]  /*6940*/  ULDC.64 UR22, c[0x0][0x198] ;  /* 0x0000660000167ab9 */ /* 0x000fe20000000a00 */
[----:B--2---:R-:W-:-:S05]  /*6950*/  VIADD R3, R3, 0x3f ;  /* 0x0000003f03037836 */ /* 0x004fca0000000000 */
[----:B------:R-:W-:-:S04]  /*6960*/  SHF.R.S32.HI R4, RZ, 0x1f, R3 ;  /* 0x0000001fff047819 */ /* 0x000fc80000011403 */
[----:B------:R-:W-:Y:S01]  /*6970*/  LEA.HI R4, R4, R3, RZ, 0x6 ;  /* 0x0000000304047211 */ /* 0x000fe200078f30ff */
[----:B------:R-:W-:-:S03]  /*6980*/  IMAD.MOV.U32 R3, RZ, RZ, 0x1 ;  /* 0x00000001ff037424 */ /* 0x000fc600078e00ff */
[----:B------:R-:W-:-:S05]  /*6990*/  SHF.R.S32.HI R8, RZ, 0x6, R4 ;  /* 0x00000006ff087819 */ /* 0x000fca0000011404 */
[----:B------:R-:W-:-:S07]  /*69a0*/  VIADD R9, R8, 0x1 ;  /* 0x0000000108097836 */ /* 0x000fce0000000000 */
.L_x_160:
[----:B------:R-:W-:-:S03]  /*69b0*/  UMOV UR6, 0xffffffff ;  /* 0xffffffff00067882 */ /* 0x000fc60000000000 */
[----:B------:R-:W-:Y:S05]  /*69c0*/  BRA.DIV UR6, `(.L_x_150) ;  /* 0x0000001206f07947 */ /* 0x000fea000b800000 */
[----:B------:R-:W-:-:S13]  /*69d0*/  ELECT P6, URZ, PT ;  /* 0x00000000003f782f */ /* 0x000fda00038c0000 */
.L_x_182:
[----:B------:R-:W1:Y:S01]  /*69e0*/  LDC R4, c[0x0][0x28c] ;  /* 0x0000a300ff047b82 */ /* 0x000e620000000800 */
[----:B------:R-:W-:Y:S01]  /*69f0*/  BSSY B1, `(.L_x_151) ;  /* 0x0000038000017945 */ /* 0x000fe20003800000 */
[----:B-1----:R-:W-:-:S13]  /*6a00*/  ISETP.LT.OR P6, PT, R4, 0x1, !P6 ;  /* 0x000000010400780c */ /* 0x002fda00077c1670 */
[----:B------:R-:W-:Y:S05]  /*6a10*/  @P6 BRA `(.L_x_152) ;  /* 0x0000000000d46947 */ /* 0x000fea0003800000 */
[----:B------:R-:W-:Y:S01]  /*6a20*/  LEA R15, R12, UR4, 0x7 ;  /* 0x000000040c0f7c11 */ /* 0x000fe2000f8e38ff */
[----:B------:R-:W-:Y:S01]  /*6a30*/  IMAD.MOV.U32 R18, RZ, RZ, RZ ;  /* 0x000000ffff127224 */ /* 0x000fe200078e00ff */
[----:B------:R-:W-:Y:S01]  /*6a40*/  SHF.L.U32 R20, R20, 0x7, RZ ;  /* 0x0000000714147819 */ /* 0x000fe200000006ff */
[----:B------:R-:W-:Y:S02]  /*6a50*/  IMAD.MOV.U32 R4, RZ, RZ, R9 ;  /* 0x000000ffff047224 */ /* 0x000fe400078e0009 */
[----:B------:R-:W-:Y:S02]  /*6a60*/  IMAD.MOV.U32 R5, RZ, RZ, R3 ;  /* 0x000000ffff057224 */ /* 0x000fe400078e0003 */
[----:B------:R-:W-:-:S07]  /*6a70*/  IMAD.MOV.U32 R6, RZ, RZ, R13 ;  /* 0x000000ffff067224 */ /* 0x000fce00078e000d */
.L_x_155:
[----:B------:R-:W1:Y:S01]  /*6a80*/  S2R R21, SR_CgaCtaId ;  /* 0x0000000000157919 */ /* 0x000e620000008800 */
[----:B------:R-:W-:Y:S02]  /*6a90*/  MOV R12, 0x400 ;  /* 0x00000400000c7802 */ /* 0x000fe40000000f00 */
[----:B------:R-:W-:-:S13]  /*6aa0*/  LOP3.LUT P1, RZ, R0, 0x7f, RZ, 0xc0, !PT ;  /* 0x0000007f00ff7812 */ /* 0x000fda000782c0ff */
[----:B------:R-:W2:Y:S01]  /*6ab0*/  @!P1 LDC R14, c[0x0][0x500] ;  /* 0x00014000ff0e9b82 */ /* 0x000ea20000000800 */
[----:B-1----:R-:W-:Y:S02]  /*6ac0*/  LEA R23, R21, R12, 0x18 ;  /* 0x0000000c15177211 */ /* 0x002fe400078ec0ff */
[----:B------:R-:W-:-:S03]  /*6ad0*/  SHF.L.U32 R12, R5, 0x1f, RZ ;  /* 0x0000001f050c7819 */ /* 0x000fc600000006ff */
[----:B------:R-:W-:-:S04]  /*6ae0*/  IMAD R21, R6, 0x8, R23 ;  /* 0x0000000806157824 */ /* 0x000fc800078e0217 */
[----:B------:R-:W1:Y:S02]  /*6af0*/  SYNCS.PHASECHK.TRANS64.TRYWAIT P0, [R21+URZ+0x30], R12 ;  /* 0x0000300c150075a7 */ /* 0x000e64000800017f */
[----:B-12---:R-:W-:Y:S05]  /*6b00*/  @!P0 BRA `(.L_x_153) ;  /* 0x0000001000c08947 */ /* 0x006fea0003800000 */
.L_x_183:
[----:B-1----:R-:W-:Y:S01]  /*6b10*/  PRMT R12, R10, 0x9910, RZ ;  /* 0x000099100a0c7816 */ /* 0x002fe200000000ff */
[----:B------:R1:W-:Y:S03]  /*6b20*/  @!P1 SYNCS.ARRIVE.TRANS64 RZ, [R21+URZ], R14 ;  /* 0x0000000e15ff99a7 */ /* 0x0003e6000800003f */
[----:B------:R-:W-:-:S13]  /*6b30*/  ISETP.NE.AND P0, PT, R12, 0x2, PT ;  /* 0x000000020c00780c */ /* 0x000fda0003f05270 */
[----:B-1----:R-:W-:Y:S05]  /*6b40*/  @P0 BRA `(.L_x_154) ;  /* 0x0000000000040947 */ /* 0x002fea0003800000 */
[----:B------:R-:W-:Y:S01]  /*6b50*/  BPT.TRAP 0x1 ;  /* 0x000000040000795c */ /* 0x000fe20000300000 */
.L_x_154:
[C---:B------:R-:W-:Y:S01]  /*6b60*/  LEA R12, R6.reuse, UR5, 0xd ;  /* 0x00000005060c7c11 */ /* 0x040fe2000f8e68ff */
[--C-:B------:R-:W-:Y:S01]  /*6b70*/  IMAD R14, R6, 0x4000, R23.reuse ;  /* 0x00004000060e7824 */ /* 0x100fe200078e0217 */
[----:B------:R-:W-:Y:S01]  /*6b80*/  R2UR UR9, R21 ;  /* 0x00000000150972ca */ /* 0x000fe200000e0000 */
[----:B------:R-:W-:Y:S01]  /*6b90*/  UIADD3 UR6, UP0, UR22, 0xf0, URZ ;  /* 0x000000f016067890 */ /* 0x000fe2000ff1e03f */
[----:B------:R-:W-:Y:S01]  /*6ba0*/  R2UR UR11, R20 ;  /* 0x00000000140b72ca */ /* 0x000fe200000e0000 */
[----:B------:R-:W-:Y:S01]  /*6bb0*/  IMAD R12, R12, 0x2, R23 ;  /* 0x000000020c0c7824 */ /* 0x000fe200078e0217 */
[----:B------:R-:W-:Y:S01]  /*6bc0*/  R2UR UR7, R14 ;  /* 0x000000000e0772ca */ /* 0x000fe200000e0000 */
[----:B------:R-:W-:Y:S01]  /*6bd0*/  UIADD3 UR24, UP1, UR22, 0x1f0, URZ ;  /* 0x000001f016187890 */ /* 0x000fe2000ff3e03f */
[----:B------:R-:W-:Y:S01]  /*6be0*/  R2UR UR10, R18 ;  /* 0x00000000120a72ca */ /* 0x000fe200000e0000 */
[----:B------:R-:W-:Y:S01]  /*6bf0*/  VIADD R6, R6, 0x1 ;  /* 0x0000000106067836 */ /* 0x000fe20000000000 */
[----:B------:R-:W-:Y:S01]  /*6c00*/  R2UR UR8, R12 ;  /* 0x000000000c0872ca */ /* 0x000fe200000e0000 */
[----:B------:R-:W-:Y:S01]  /*6c10*/  UIADD3.X UR25, URZ, UR23, URZ, UP1, !UPT ;  /* 0x000000173f197290 */ /* 0x000fe20008ffe43f */
[----:B------:R-:W-:Y:S01]  /*6c20*/  R2UR UR12, R7 ;  /* 0x00000000070c72ca */ /* 0x000fe200000e0000 */
[----:B------:R-:W-:Y:S01]  /*6c30*/  UMOV UR14, 0x0 ;  /* 0x00000000000e7882 */ /* 0x000fe20000000000 */
[----:B------:R-:W-:Y:S01]  /*6c40*/  IADD3 R4, R4, -0x1, RZ ;  /* 0xffffffff04047810 */ /* 0x000fe20007ffe0ff */
[----:B------:R-:W-:Y:S01]  /*6c50*/  UMOV UR15, 0x10000000 ;  /* 0x10000000000f7882 */ /* 0x000fe20000000000 */
[----:B------:R-:W-:Y:S01]  /*6c60*/  R2UR UR20, R15 ;  /* 0x000000000f1472ca */ /* 0x000fe200000e0000 */
[----:B------:R-:W-:Y:S01]  /*6c70*/  UMOV UR21, 0x30000 ;  /* 0x0003000000157882 */ /* 0x000fe20000000000 */
[----:B------:R-:W-:Y:S01]  /*6c80*/  ISETP.GT.AND P1, PT, R4, 0x1, PT ;  /* 0x000000010400780c */ /* 0x000fe20003f24270 */
[----:B------:R-:W-:Y:S01]  /*6c90*/  UIADD3 UR13, UR7, 0x8400, URZ ;  /* 0x00008400070d7890 */ /* 0x000fe2000fffe03f */
[----:B------:R-:W-:Y:S01]  /*6ca0*/  ISETP.NE.AND P0, PT, R6, 0x6, PT ;  /* 0x000000060600780c */ /* 0x000fe20003f05270 */
[----:B------:R-:W-:Y:S01]  /*6cb0*/  UIADD3.X UR7, URZ, UR23, URZ, UP0, !UPT ;  /* 0x000000173f077290 */ /* 0x000fe200087fe43f */
[----:B------:R-:W-:Y:S01]  /*6cc0*/  VIADD R18, R18, 0x40 ;  /* 0x0000004012127836 */ /* 0x000fe20000000000 */
[----:B------:R-:W-:Y:S01]  /*6cd0*/  UIADD3 UR16, UR8, 0x20400, URZ ;  /* 0x0002040008107890 */ /* 0x000fe2000fffe03f */
[----:B------:R-:W-:-:S02]  /*6ce0*/  SEL R12, RZ, 0x1, P0 ;  /* 0x00000001ff0c7807 */ /* 0x000fc40000000000 */
[----:B------:R-:W-:Y:S01]  /*6cf0*/  UMOV UR8, UR13 ;  /* 0x0000000d00087c82 */ /* 0x000fe20008000000 */
[----:B------:R-:W-:Y:S02]  /*6d00*/  SEL R6, R6, RZ, P0 ;  /* 0x000000ff06067207 */ /* 0x000fe40000000000 */
[----:B------:R-:W-:Y:S01]  /*6d10*/  LOP3.LUT R5, R5, R12, RZ, 0x3c, !PT ;  /* 0x0000000c05057212 */ /* 0x000fe200078e3cff */
[----:B------:R1:W-:Y:S02]  /*6d20*/  UTMALDG.3D [UR8], [UR6], desc[UR14] ;  /* 0x00000e08060075b4 */ /* 0x0003e40008011000 */
[----:B-1----:R-:W-:Y:S01]  /*6d30*/  UMOV UR8, UR16 ;  /* 0x0000001000087c82 */ /* 0x002fe20008000000 */
[----:B------:R-:W-:Y:S02]  /*6d40*/  UMOV UR11, UR20 ;  /* 0x00000014000b7c82 */ /* 0x000fe40008000000 */
[----:B------:R1:W-:Y:S02]  /*6d50*/  UTMALDG.3D.MULTICAST [UR8], [UR24], UR21, desc[UR14] ;  /* 0x00000e08180073b4 */ /* 0x0003e40008011815 */
[----:B-1----:R-:W-:Y:S05]  /*6d60*/  @P1 BRA `(.L_x_155) ;  /* 0xfffffffc00441947 */ /* 0x002fea000383ffff */
.L_x_152:
[----:B------:R-:W-:Y:S05]  /*6d70*/  BSYNC B1 ;  /* 0x0000000000017941 */ /* 0x000fea0003800000 */
.L_x_151:
[----:B------:R-:W-:Y:S01]  /*6d80*/  LOP3.LUT P1, RZ, R11, 0xff, RZ, 0xc0, !PT ;  /* 0x000000ff0bff7812 */ /* 0x000fe2000782c0ff */
[C---:B------:R-:W-:Y:S01]  /*6d90*/  IMAD.IADD R13, R8.reuse, 0x1, R13 ;  /* 0x00000001080d7824 */ /* 0x040fe200078e020d */
[----:B------:R-:W-:Y:S01]  /*6da0*/  ULDC.64 UR6, c[0x0][0x8f8] ;  /* 0x00023e0000067ab9 */ /* 0x000fe20000000a00 */
[C---:B------:R-:W-:Y:S01]  /*6db0*/  ISETP.GE.U32.AND P2, PT, R8.reuse, 0x6, PT ;  /* 0x000000060800780c */ /* 0x040fe20003f46070 */
[----:B------:R-:W-:Y:S01]  /*6dc0*/  BSSY B1, `(.L_x_156) ;  /* 0x000006b000017945 */ /* 0x000fe20003800000 */
[----:B------:R-:W-:Y:S01]  /*6dd0*/  IMAD.MOV.U32 R20, RZ, RZ, -0x1 ;  /* 0xffffffffff147424 */ /* 0x000fe200078e00ff */
[----:B------:R-:W-:Y:S01]  /*6de0*/  ISETP.GT.U32.AND P0, PT, R13, 0x5, PT ;  /* 0x000000050d00780c */ /* 0x000fe20003f04070 */
[----:B------:R-:W-:Y:S01]  /*6df0*/  IMAD.MOV.U32 R12, RZ, RZ, -0x1 ;  /* 0xffffffffff0c7424 */ /* 0x000fe200078e00ff */
[----:B------:R-:W-:Y:S01]  /*6e00*/  PRMT R11, RZ, 0x7610, R11 ;  /* 0x00007610ff0b7816 */ /* 0x000fe2000000000b */
[----:B------:R-:W-:Y:S01]  /*6e10*/  IMAD.MOV.U32 R7, RZ, RZ, -0x1 ;  /* 0xffffffffff077424 */ /* 0x000fe200078e00ff */
[----:B------:R-:W-:-:S03]  /*6e20*/  ISETP.LT.U32.AND P0, PT, R8, 0x6, P0 ;  /* 0x000000060800780c */ /* 0x000fc60000701070 */
[----:B------:R-:W1:Y:S01]  /*6e30*/  @P1 S2R R5, SR_CgaCtaId ;  /* 0x0000000000051919 */ /* 0x000e620000008800 */
[----:B------:R-:W-:-:S04]  /*6e40*/  @P1 MOV R4, 0x400 ;  /* 0x0000040000041802 */ /* 0x000fc80000000f00 */
[----:B-1----:R-:W-:Y:S01]  /*6e50*/  @P1 LEA R6, R5, R4, 0x18 ;  /* 0x0000000405061211 */ /* 0x002fe200078ec0ff */
[----:B------:R-:W-:Y:S01]  /*6e60*/  IMAD.WIDE.U32 R4, R13, -0x55555555, RZ ;  /* 0xaaaaaaab0d047825 */ /* 0x000fe200078e00ff */
[----:B------:R-:W-:Y:S02]  /*6e70*/  SEL R4, RZ, 0x1, !P0 ;  /* 0x00000001ff047807 */ /* 0x000fe40004000000 */
[----:B------:R1:W-:Y:S01]  /*6e80*/  @P1 SYNCS.ARRIVE.TRANS64.A1T0 RZ, [R6+URZ+0xa8], RZ ;  /* 0x0000a8ff06ff19a7 */ /* 0x0003e2000810003f */
[----:B------:R-:W-:Y:S02]  /*6e90*/  IADD3 R16, P1, R16, UR52, RZ ;  /* 0x0000003410107c10 */ /* 0x000fe4000ff3e0ff */
[----:B------:R-:W-:Y:S02]  /*6ea0*/  LOP3.LUT R3, R3, R4, RZ, 0x3c, !PT ;  /* 0x0000000403037212 */ /* 0x000fe400078e3cff */
[----:B------:R-:W-:Y:S02]  /*6eb0*/  IADD3.X R17, R17, UR38, RZ, P1, !PT ;  /* 0x0000002611117c10 */ /* 0x000fe40008ffe4ff */
[----:B------:R-:W-:-:S02]  /*6ec0*/  ISETP.GE.U32.AND P0, PT, R16, UR6, PT ;  /* 0x0000000610007c0c */ /* 0x000fc4000bf06070 */
[----:B-1----:R-:W-:Y:S02]  /*6ed0*/  SHF.R.U32.HI R6, RZ, 0x2, R5 ;  /* 0x00000002ff067819 */ /* 0x002fe40000011605 */
[----:B------:R-:W-:Y:S02]  /*6ee0*/  ISETP.GE.U32.AND.EX P0, PT, R17, UR7, PT, P0 ;  /* 0x0000000711007c0c */ /* 0x000fe4000bf06100 */
[----:B------:R-:W-:Y:S01]  /*6ef0*/  @P2 LOP3.LUT R3, R3, 0x1, R6, 0x78, !PT ;  /* 0x0000000103032812 */ /* 0x000fe200078e7806 */
[----:B------:R-:W-:Y:S01]  /*6f00*/  IMAD R13, R6, -0x6, R13 ;  /* 0xfffffffa060d7824 */ /* 0x000fe200078e020d */
[----:B------:R-:W-:-:S09]  /*6f10*/  PRMT R4, RZ, 0x7610, R4 ;  /* 0x00007610ff047816 */ /* 0x000fd20000000004 */
[----:B------:R-:W-:Y:S05]  /*6f20*/  @P0 BRA `(.L_x_157) ;  /* 0x0000000400500947 */ /* 0x000fea0003800000 */
[----:B------:R-:W1:Y:S01]  /*6f30*/  S2R R15, SR_CTAID.X ;  /* 0x00000000000f7919 */ /* 0x000e620000002500 */
[----:B------:R-:W-:Y:S01]  /*6f40*/  ULDC.64 UR6, c[0x0][0x8d0] ;  /* 0x0002340000067ab9 */ /* 0x000fe20000000a00 */
[----:B------:R-:W2:Y:S01]  /*6f50*/  LDC R18, c[0x0][0x144] ;  /* 0x00005100ff127b82 */ /* 0x000ea20000000800 */
[----:B------:R-:W-:Y:S01]  /*6f60*/  ISETP.NE.U32.AND P0, PT, RZ, UR6, PT ;  /* 0x00000006ff007c0c */ /* 0x000fe2000bf05070 */
[----:B------:R-:W3:Y:S01]  /*6f70*/  S2R R12, SR_CTAID.Y ;  /* 0x00000000000c7919 */ /* 0x000ee20000002600 */
[----:B------:R-:W-:Y:S01]  /*6f80*/  ULDC UR8, c[0x0][0x150] ;  /* 0x0000540000087ab9 */ /* 0x000fe20000000800 */
[----:B------:R-:W-:Y:S01]  /*6f90*/  ULDC UR9, c[0x0][0x8d8] ;  /* 0x0002360000097ab9 */ /* 0x000fe20000000800 */
[----:B------:R-:W-:Y:S01]  /*6fa0*/  ISETP.NE.AND.EX P0, PT, RZ, UR7, PT, P0 ;  /* 0x00000007ff007c0c */ /* 0x000fe2000bf05300 */
[----:B------:R-:W-:Y:S01]  /*6fb0*/  IMAD.MOV.U32 R4, RZ, RZ, R16 ;  /* 0x000000ffff047224 */ /* 0x000fe200078e0010 */
[----:B-1----:R-:W-:-:S05]  /*6fc0*/  I2FP.F32.U32 R5, R15 ;  /* 0x0000000f00057245 */ /* 0x002fca0000201000 */
[----:B------:R-:W-:Y:S01]  /*6fd0*/  FMUL R20, R5, UR8 ;  /* 0x0000000805147c20 */ /* 0x000fe20008400000 */
[----:B------:R-:W-:-:S05]  /*6fe0*/  IMAD.MOV.U32 R5, RZ, RZ, R17 ;  /* 0x000000ffff057224 */ /* 0x000fca00078e0011 */
[----:B---3--:R-:W-:Y:S05]  /*6ff0*/  @!P0 BRA `(.L_x_158) ;  /* 0x0000000000288947 */ /* 0x008fea0003800000 */
[----:B------:R-:W-:Y:S02]  /*7000*/  ULDC UR8, c[0x0][0x8dc] ;  /* 0x0002370000087ab9 */ /* 0x000fe40000000800 */
[----:B------:R-:W-:-:S05]  /*7010*/  IADD3 R5, P0, R16, UR8, RZ ;  /* 0x0000000810057c10 */ /* 0x000fca000ff1e0ff */
[----:B------:R-:W-:-:S04]  /*7020*/  IMAD.X R21, RZ, RZ, R17, P0 ;  /* 0x000000ffff157224 */ /* 0x000fc800000e0611 */
[----:B------:R-:W-:-:S04]  /*7030*/  IMAD.WIDE.U32 R6, R21, UR6, RZ ;  /* 0x0000000615067c25 */ /* 0x000fc8000f8e00ff */
[----:B------:R-:W-:-:S04]  /*7040*/  IMAD.WIDE.U32 R6, P0, R5, UR7, R6 ;  /* 0x0000000705067c25 */ /* 0x000fc8000f800006 */
[----:B------:R-:W-:-:S04]  /*7050*/  IMAD.WIDE.U32 R4, R5, UR6, RZ ;  /* 0x0000000605047c25 */ /* 0x000fc8000f8e00ff */
[----:B------:R-:W-:Y:S01]  /*7060*/  IMAD.MOV.U32 R4, RZ, RZ, R7 ;  /* 0x000000ffff047224 */ /* 0x000fe200078e0007 */
[----:B------:R-:W-:Y:S02]  /*7070*/  IADD3 RZ, P1, R5, R6, RZ ;  /* 0x0000000605ff7210 */ /* 0x000fe40007f3e0ff */
[----:B------:R-:W-:-:S03]  /*7080*/  IADD3.X R5, RZ, RZ, RZ, P0, !PT ;  /* 0x000000ffff057210 */ /* 0x000fc600007fe4ff */
[----:B------:R-:W-:-:S08]  /*7090*/  IMAD.WIDE.U32.X R4, R21, UR7, R4, P1 ;  /* 0x0000000715047c25 */ /* 0x000fd000088e0404 */
.L_x_158:
[--C-:B------:R-:W-:Y:S01]  /*70a0*/  SHF.R.U64 R14, R4, UR9, R5.reuse ;  /* 0x00000009040e7c19 */ /* 0x100fe20008001205 */
[----:B------:R-:W1:Y:S01]  /*70b0*/  F2I.U32.TRUNC.NTZ R20, R20 ;  /* 0x0000001400147305 */ /* 0x000e62000020f000 */
[----:B------:R-:W-:Y:S01]  /*70c0*/  SHF.R.U32.HI R4, RZ, UR9, R5 ;  /* 0x00000009ff047c19 */ /* 0x000fe20008011605 */
[----:B------:R-:W-:Y:S01]  /*70d0*/  ULDC.64 UR6, c[0x0][0x8c8] ;  /* 0x0002320000067ab9 */ /* 0x000fe20000000a00 */
[----:B------:R-:W-:Y:S01]  /*70e0*/  IADD3 R7, P0, RZ, -R14, RZ ;  /* 0x8000000eff077210 */ /* 0x000fe20007f1e0ff */
[----:B------:R-:W-:Y:S01]  /*70f0*/  ULDC.64 UR8, c[0x0][0x8e8] ;  /* 0x00023a0000087ab9 */ /* 0x000fe20000000a00 */
[----:B------:R-:W3:Y:S03]  /*7100*/  LDC R21, c[0x0][0x148] ;  /* 0x00005200ff157b82 */ /* 0x000ee60000000800 */
[----:B------:R-:W-:Y:S01]  /*7110*/  IMAD.X R4, RZ, RZ, ~R4, P0 ;  /* 0x000000ffff047224 */ /* 0x000fe200000e0e04 */
[----:B------:R-:W-:-:S03]  /*7120*/  ISETP.NE.U32.AND P0, PT, RZ, UR8, PT ;  /* 0x00000008ff007c0c */ /* 0x000fc6000bf05070 */
[----:B------:R-:W-:Y:S01]  /*7130*/  IMAD R6, R4, UR6, RZ ;  /* 0x0000000604067c24 */ /* 0x000fe2000f8e02ff */
[----:B------:R-:W-:Y:S01]  /*7140*/  ISETP.NE.AND.EX P0, PT, RZ, UR9, PT, P0 ;  /* 0x00000009ff007c0c */ /* 0x000fe2000bf05300 */
[----:B------:R-:W-:Y:S01]  /*7150*/  IMAD.WIDE.U32 R4, R7, UR6, R16 ;  /* 0x0000000607047c25 */ /* 0x000fe2000f8e0010 */
[----:B------:R-:W-:-:S03]  /*7160*/  ULDC UR6, c[0x0][0x8c0] ;  /* 0x0002300000067ab9 */ /* 0x000fc60000000800 */
[----:B------:R-:W-:Y:S01]  /*7170*/  IMAD R7, R7, UR7, R6 ;  /* 0x0000000707077c24 */ /* 0x000fe2000f8e0206 */
[----:B------:R-:W-:Y:S01]  /*7180*/  ULDC UR7, c[0x0][0x154] ;  /* 0x0000550000077ab9 */ /* 0x000fe20000000800 */
[----:B-1----:R-:W-:Y:S02]  /*7190*/  IMAD.MOV R6, RZ, RZ, -R20 ;  /* 0x000000ffff067224 */ /* 0x002fe400078e0a14 */
[----:B------:R-:W-:Y:S02]  /*71a0*/  IMAD.IADD R5, R5, 0x1, R7 ;  /* 0x0000000105057824 */ /* 0x000fe400078e0207 */
[----:B--2---:R-:W-:Y:S01]  /*71b0*/  IMAD R15, R18, R6, R15 ;  /* 0x00000006120f7224 */ /* 0x004fe200078e020f */
[----:B------:R-:W-:Y:S02]  /*71c0*/  I2FP.F32.U32 R6, R12 ;  /* 0x0000000c00067245 */ /* 0x000fe40000201000 */
[--C-:B------:R-:W-:Y:S02]  /*71d0*/  SHF.R.U64 R18, R4, UR6, R5.reuse ;  /* 0x0000000604127c19 */ /* 0x100fe40008001205 */
[----:B------:R-:W-:Y:S01]  /*71e0*/  SHF.R.U32.HI R5, RZ, UR6, R5 ;  /* 0x00000006ff057c19 */ /* 0x000fe20008011605 */
[----:B------:R-:W-:Y:S01]  /*71f0*/  FMUL R6, R6, UR7 ;  /* 0x0000000706067c20 */ /* 0x000fe20008400000 */
[----:B------:R-:W-:-:S02]  /*7200*/  ULDC UR6, c[0x0][0x8b0] ;  /* 0x00022c0000067ab9 */ /* 0x000fc40000000800 */
[--C-:B------:R-:W-:Y:S01]  /*7210*/  SHF.R.U64 R22, R18, UR6, R5.reuse ;  /* 0x0000000612167c19 */ /* 0x100fe20008001205 */
[----:B------:R1:W2:Y:S01]  /*7220*/  F2I.U32.TRUNC.NTZ R24, R6 ;  /* 0x0000000600187305 */ /* 0x0002a2000020f000 */
[----:B------:R-:W-:Y:S01]  /*7230*/  SHF.R.U32.HI R5, RZ, UR6, R5 ;  /* 0x00000006ff057c19 */ /* 0x000fe20008011605 */
[----:B------:R-:W-:-:S03]  /*7240*/  ULDC UR6, c[0x0][0x900] ;  /* 0x0002400000067ab9 */ /* 0x000fc60000000800 */
[--C-:B------:R-:W-:Y:S02]  /*7250*/  SHF.R.U64 R20, R22, UR6, R5.reuse ;  /* 0x0000000616147c19 */ /* 0x100fe40008001205 */
[----:B------:R-:W-:-:S03]  /*7260*/  SHF.R.U32.HI R23, RZ, UR6, R5 ;  /* 0x00000006ff177c19 */ /* 0x000fc60008011605 */
[----:B------:R-:W-:Y:S02]  /*7270*/  IMAD.MOV.U32 R4, RZ, RZ, R20 ;  /* 0x000000ffff047224 */ /* 0x000fe400078e0014 */
[----:B------:R-:W-:Y:S01]  /*7280*/  IMAD.MOV.U32 R5, RZ, RZ, R23 ;  /* 0x000000ffff057224 */ /* 0x000fe200078e0017 */
[----:B-1----:R-:W-:Y:S06]  /*7290*/  @!P0 BRA `(.L_x_159) ;  /* 0x0000000000288947 */ /* 0x002fec0003800000 */
[----:B------:R-:W-:Y:S02]  /*72a0*/  ULDC UR6, c[0x0][0x8f4] ;  /* 0x00023d0000067ab9 */ /* 0x000fe40000000800 */
[----:B------:R-:W-:-:S05]  /*72b0*/  IADD3 R5, P0, R20, UR6, RZ ;  /* 0x0000000614057c10 */ /* 0x000fca000ff1e0ff */
[----:B------:R-:W-:-:S04]  /*72c0*/  IMAD.X R23, RZ, RZ, R23, P0 ;  /* 0x000000ffff177224 */ /* 0x000fc800000e0617 */
[----:B------:R-:W-:-:S04]  /*72d0*/  IMAD.WIDE.U32 R6, R23, UR8, RZ ;  /* 0x0000000817067c25 */ /* 0x000fc8000f8e00ff */
[----:B------:R-:W-:-:S04]  /*72e0*/  IMAD.WIDE.U32 R6, P0, R5, UR9, R6 ;  /* 0x0000000905067c25 */ /* 0x000fc8000f800006 */
[----:B------:R-:W-:Y:S01]  /*72f0*/  IMAD.WIDE.U32 R4, R5, UR8, RZ ;  /* 0x0000000805047c25 */ /* 0x000fe2000f8e00ff */
[----:B------:R-:W-:-:S04]  /*7300*/  MOV R4, R7 ;  /* 0x0000000700047202 */ /* 0x000fc80000000f00 */
[----:B------:R-:W-:Y:S01]  /*7310*/  IADD3 RZ, P1, R5, R6, RZ ;  /* 0x0000000605ff7210 */ /* 0x000fe20007f3e0ff */
[----:B------:R-:W-:-:S04]  /*7320*/  IMAD.X R5, RZ, RZ, RZ, P0 ;  /* 0x000000ffff057224 */ /* 0x000fc800000e06ff */
[----:B------:R-:W-:-:S08]  /*7330*/  IMAD.WIDE.U32.X R4, R23, UR9, R4, P1 ;  /* 0x0000000917047c25 */ /* 0x000fd000088e0404 */
.L_x_159:
[----:B------:R-:W-:Y:S01]  /*7340*/  ISETP.NE.AND P0, PT, R2, 0x1, PT ;  /* 0x000000010200780c */ /* 0x000fe20003f05270 */
[----:B------:R-:W-:Y:S01]  /*7350*/  ULDC UR6, c[0x0][0x8f0] ;  /* 0x00023c0000067ab9 */ /* 0x000fe20000000800 */
[----:B------:R-:W-:Y:S01]  /*7360*/  LOP3.LUT R22, R22, UR18, RZ, 0xc0, !PT ;  /* 0x0000001216167c12 */ /* 0x000fe2000f8ec0ff */
[----:B--2---:R-:W-:Y:S01]  /*7370*/  IMAD.MOV R24, RZ, RZ, -R24 ;  /* 0x000000ffff187224 */ /* 0x004fe200078e0a18 */
[----:B------:R-:W-:Y:S01]  /*7380*/  SHF.R.U64 R5, R4, UR6, R5 ;  /* 0x0000000604057c19 */ /* 0x000fe20008001205 */
[----:B------:R-:W-:Y:S01]  /*7390*/  ULDC UR6, c[0x0][0x8e0] ;  /* 0x0002380000067ab9 */ /* 0x000fe20000000800 */
[----:B------:R-:W-:Y:S01]  /*73a0*/  ULDC UR7, c[0x0][0x8b8] ;  /* 0x00022e0000077ab9 */ /* 0x000fe20000000800 */
[----:B------:R-:W-:Y:S02]  /*73b0*/  IMAD.MOV.U32 R4, RZ, RZ, 0x1 ;  /* 0x00000001ff047424 */ /* 0x000fe400078e00ff */
[----:B------:R-:W-:Y:S02]  /*73c0*/  IMAD.MOV R7, RZ, RZ, -R5 ;  /* 0x000000ffff077224 */ /* 0x000fe400078e0a05 */
[----:B------:R-:W-:Y:S01]  /*73d0*/  IMAD R22, R5, UR19, R22 ;  /* 0x0000001305167c24 */ /* 0x000fe2000f8e0216 */
[----:B------:R-:W-:Y:S01]  /*73e0*/  LOP3.LUT R5, R18, UR17, RZ, 0xc0, !PT ;  /* 0x0000001112057c12 */ /* 0x000fe2000f8ec0ff */
[----:B---3--:R-:W-:-:S02]  /*73f0*/  @P0 IMAD R15, R21, R24, R12 ;  /* 0x00000018150f0224 */ /* 0x008fc400078e020c */
[----:B------:R-:W-:Y:S01]  /*7400*/  IMAD R20, R7, UR6, R20 ;  /* 0x0000000607147c24 */ /* 0x000fe2000f8e0214 */
[----:B------:R-:W-:Y:S01]  /*7410*/  ULDC UR6, c[0x0][0x8a8] ;  /* 0x00022a0000067ab9 */ /* 0x000fe20000000800 */
[----:B------:R-:W-:Y:S02]  /*7420*/  IMAD R15, R22, UR7, R15 ;  /* 0x00000007160f7c24 */ /* 0x000fe4000f8e020f */
[----:B------:R-:W-:Y:S02]  /*7430*/  IMAD R20, R20, UR6, R5 ;  /* 0x0000000614147c24 */ /* 0x000fe4000f8e0205 */
[----:B------:R-:W-:-:S03]  /*7440*/  IMAD.MOV.U32 R7, RZ, RZ, R14 ;  /* 0x000000ffff077224 */ /* 0x000fc600078e000e */
[----:B------:R-:W-:Y:S02]  /*7450*/  SEL R12, R20, R15, !P0 ;  /* 0x0000000f140c7207 */ /* 0x000fe40004000000 */
[----:B------:R-:W-:-:S07]  /*7460*/  SEL R20, R15, R20, !P0 ;  /* 0x000000140f147207 */ /* 0x000fce0004000000 */
.L_x_157:
[----:B------:R-:W-:Y:S05]  /*7470*/  BSYNC B1 ;  /* 0x0000000000017941 */ /* 0x000fea0003800000 */
.L_x_156:
[----:B------:R-:W-:-:S13]  /*7480*/  LOP3.LUT P0, RZ, R4, 0xff, RZ, 0xc0, !PT ;  /* 0x000000ff04ff7812 */ /* 0x000fda000780c0ff */
[----:B------:R-:W-:Y:S05]  /*7490*/  @P0 BRA `(.L_x_160) ;  /* 0xfffffff400440947 */ /* 0x000fea000383ffff */
[----:B------:R-:W-:Y:S05]  /*74a0*/  BSYNC B0 ;  /* 0x0000000000007941 */ /* 0x000fea0003800000 */
.L_x_149:
[----:B------:R-:W-:-:S03]  /*74b0*/  UMOV UR6, 0xffffffff ;  /* 0xffffffff00067882 */ /* 0x000fc60000000000 */
[----:B------:R-:W-:Y:S05]  /*74c0*/  BRA.DIV UR6, `(.L_x_161) ;  /* 0x0000000a06647947 */ /* 0x000fea000b800000 */
[----:B------:R-:W-:-:S13]  /*74d0*/  ELECT P6, URZ, PT ;  /* 0x00000000003f782f */ /* 0x000fda00038c0000 */
.L_x_186:
[----:B------:R-:W-:Y:S05]  /*74e0*/  @!P6 BRA `(.L_x_13) ;  /* 0x0000000000ece947 */ /* 0x000fea0003800000 */
[----:B------:R-:W-:-:S04]  /*74f0*/  LOP3.LUT R19, R19, 0x2, RZ, 0xfc, !PT ;  /* 0x0000000213137812 */ /* 0x000fc800078efcff */
[----:B------:R-:W-:-:S13]  /*7500*/  ISETP.NE.AND P0, PT, R19, 0x3, PT ;  /* 0x000000031300780c */ /* 0x000fda0003f05270 */
[----:B------:R-:W-:Y:S05]  /*7510*/  @!P0 BRA `(.L_x_162) ;  /* 0x0000000000048947 */ /* 0x000fea0003800000 */
[----:B-1----:R-:W-:Y:S01]  /*7520*/  BPT.TRAP 0x1 ;  /* 0x000000040000795c */ /* 0x002fe20000300000 */
.L_x_162:
[----:B------:R-:W2:Y:S01]  /*7530*/  S2R R5, SR_CgaCtaId ;  /* 0x0000000000057919 */ /* 0x000ea20000008800 */
[----:B------:R-:W-:Y:S02]  /*7540*/  MOV R0, 0x400 ;  /* 0x0000040000007802 */ /* 0x000fe40000000f00 */
[----:B------:R-:W-:Y:S02]  /*7550*/  SHF.L.U32 R4, R3, 0x1f, RZ ;  /* 0x0000001f03047819 */ /* 0x000fe400000006ff */
[----:B--2---:R-:W-:-:S05]  /*7560*/  LEA R0, R5, R0, 0x18 ;  /* 0x0000000005007211 */ /* 0x004fca00078ec0ff */
[----:B------:R-:W-:-:S04]  /*7570*/  VIADD R0, R0, 0x30 ;  /* 0x0000003000007836 */ /* 0x000fc80000000000 */
[C---:B------:R-:W-:Y:S02]  /*7580*/  IMAD R7, R13.reuse, 0x8, R0 ;  /* 0x000000080d077824 */ /* 0x040fe400078e0200 */
[----:B------:R-:W-:Y:S02]  /*7590*/  VIADD R13, R13, 0x1 ;  /* 0x000000010d0d7836 */ /* 0x000fe40000000000 */
[----:B------:R-:W2:Y:S03]  /*75a0*/  SYNCS.PHASECHK.TRANS64.TRYWAIT P0, [R7+URZ], R4 ;  /* 0x00000004070075a7 */ /* 0x000ea6000800017f */
[----:B------:R-:W-:-:S04]  /*75b0*/  ISETP.NE.AND P1, PT, R13, 0x6, PT ;  /* 0x000000060d00780c */ /* 0x000fc80003f25270 */
[----:B------:R-:W-:Y:S02]  /*75c0*/  SEL R2, RZ, 0x1, P1 ;  /* 0x00000001ff027807 */ /* 0x000fe40000800000 */
[----:B------:R-:W-:Y:S02]  /*75d0*/  SEL R13, R13, RZ, P1 ;  /* 0x000000ff0d0d7207 */ /* 0x000fe40000800000 */
[----:B------:R-:W-:-:S03]  /*75e0*/  LOP3.LUT R6, R3, R2, RZ, 0x3c, !PT ;  /* 0x0000000203067212 */ /* 0x000fc600078e3cff */
[----:B------:R-:W-:Y:S01]  /*75f0*/  IMAD R8, R13, 0x8, R0 ;  /* 0x000000080d087824 */ /* 0x000fe200078e0200 */
[----:B------:R-:W-:Y:S01]  /*7600*/  SHF.L.U32 R5, R6, 0x1f, RZ ;  /* 0x0000001f06057819 */ /* 0x000fe200000006ff */
[----:B--2---:R-:W-:Y:S06]  /*7610*/  @!P0 BRA `(.L_x_163) ;  /* 0x0000000800308947 */ /* 0x004fec0003800000 */
.L_x_187:
[----:B------:R-:W3:Y:S01]  /*7620*/  SYNCS.PHASECHK.TRANS64.TRYWAIT P0, [R8+URZ], R5 ;  /* 0x00000005080075a7 */ /* 0x000ee2000800017f */
[----:B------:R-:W-:-:S04]  /*7630*/  IADD3 R2, R13, 0x1, RZ ;  /* 0x000000010d027810 */ /* 0x000fc80007ffe0ff */
[----:B------:R-:W-:-:S04]  /*7640*/  ISETP.NE.AND P1, PT, R2, 0x6, PT ;  /* 0x000000060200780c */ /* 0x000fc80003f25270 */
[----:B------:R-:W-:Y:S02]  /*7650*/  SEL R3, RZ, 0x1, P1 ;  /* 0x00000001ff037807 */ /* 0x000fe40000800000 */
[----:B--2---:R-:W-:Y:S02]  /*7660*/  SEL R7, R2, RZ, P1 ;  /* 0x000000ff02077207 */ /* 0x004fe40000800000 */
[----:B------:R-:W-:-:S03]  /*7670*/  LOP3.LUT R6, R6, R3, RZ, 0x3c, !PT ;  /* 0x0000000306067212 */ /* 0x000fc600078e3cff */
[----:B------:R-:W-:Y:S01]  /*7680*/  IMAD R9, R7, 0x8, R0 ;  /* 0x0000000807097824 */ /* 0x000fe200078e0200 */
[----:B------:R-:W-:Y:S01]  /*7690*/  SHF.L.U32 R4, R6, 0x1f, RZ ;  /* 0x0000001f06047819 */ /* 0x000fe200000006ff */
[----:B---3--:R-:W-:Y:S06]  /*76a0*/  @!P0 BRA `(.L_x_164) ;  /* 0x0000000800208947 */ /* 0x008fec0003800000 */
.L_x_188:
[----:B------:R-:W3:Y:S01]  /*76b0*/  SYNCS.PHASECHK.TRANS64.TRYWAIT P0, [R9+URZ], R4 ;  /* 0x00000004090075a7 */ /* 0x000ee2000800017f */
[----:B------:R-:W-:-:S05]  /*76c0*/  VIADD R2, R7, 0x1 ;  /* 0x0000000107027836 */ /* 0x000fca0000000000 */
[----:B------:R-:W-:-:S04]  /*76d0*/  ISETP.NE.AND P1, PT, R2, 0x6, PT ;  /* 0x000000060200780c */ /* 0x000fc80003f25270 */
[----:B------:R-:W-:Y:S02]  /*76e0*/  SEL R3, RZ, 0x1, P1 ;  /* 0x00000001ff037807 */ /* 0x000fe40000800000 */
[----:B------:R-:W-:Y:S02]  /*76f0*/  SEL R7, R2, RZ, P1 ;  /* 0x000000ff02077207 */ /* 0x000fe40000800000 */
[----:B------:R-:W-:-:S03]  /*7700*/  LOP3.LUT R6, R6, R3, RZ, 0x3c, !PT ;  /* 0x0000000306067212 */ /* 0x000fc600078e3cff */
[----:B--2---:R-:W-:Y:S01]  /*7710*/  IMAD R8, R7, 0x8, R0 ;  /* 0x0000000807087824 */ /* 0x004fe200078e0200 */
[----:B------:R-:W-:Y:S01]  /*7720*/  SHF.L.U32 R5, R6, 0x1f, RZ ;  /* 0x0000001f06057819 */ /* 0x000fe200000006ff */
[----:B---3--:R-:W-:Y:S06]  /*7730*/  @!P0 BRA `(.L_x_165) ;  /* 0x0000000800108947 */ /* 0x008fec0003800000 */
.L_x_189:
[----:B------:R-:W3:Y:S01]  /*7740*/  SYNCS.PHASECHK.TRANS64.TRYWAIT P0, [R8+URZ], R5 ;  /* 0x00000005080075a7 */ /* 0x000ee2000800017f */
[----:B------:R-:W-:-:S05]  /*7750*/  VIADD R2, R7, 0x1 ;  /* 0x0000000107027836 */ /* 0x000fca0000000000 */
[----:B------:R-:W-:-:S04]  /*7760*/  ISETP.NE.AND P1, PT, R2, 0x6, PT ;  /* 0x000000060200780c */ /* 0x000fc80003f25270 */
[----:B------:R-:W-:Y:S02]  /*7770*/  SEL R3, RZ, 0x1, P1 ;  /* 0x00000001ff037807 */ /* 0x000fe40000800000 */
[----:B------:R-:W-:Y:S02]  /*7780*/  SEL R7, R2, RZ, P1 ;  /* 0x000000ff02077207 */ /* 0x000fe40000800000 */
[----:B--2---:R-:W-:-:S03]  /*7790*/  LOP3.LUT R9, R6, R3, RZ, 0x3c, !PT ;  /* 0x0000000306097212 */ /* 0x004fc600078e3cff */
[----:B------:R-:W-:Y:S01]  /*77a0*/  IMAD R11, R7, 0x8, R0 ;  /* 0x00000008070b7824 */ /* 0x000fe200078e0200 */
[----:B------:R-:W-:Y:S01]  /*77b0*/  SHF.L.U32 R6, R9, 0x1f, RZ ;  /* 0x0000001f09067819 */ /* 0x000fe200000006ff */
[----:B---3--:R-:W-:Y:S06]  /*77c0*/  @!P0 BRA `(.L_x_166) ;  /* 0x0000000800008947 */ /* 0x008fec0003800000 */
.L_x_190:
[----:B------:R-:W3:Y:S01]  /*77d0*/  SYNCS.PHASECHK.TRANS64.TRYWAIT P0, [R11+URZ], R6 ;  /* 0x000000060b0075a7 */ /* 0x000ee2000800017f */
[----:B------:R-:W-:-:S05]  /*77e0*/  VIADD R2, R7, 0x1 ;  /* 0x0000000107027836 */ /* 0x000fca0000000000 */
[----:B------:R-:W-:-:S04]  /*77f0*/  ISETP.NE.AND P1, PT, R2, 0x6, PT ;  /* 0x000000060200780c */ /* 0x000fc80003f25270 */
[----:B------:R-:W-:Y:S02]  /*7800*/  SEL R4, RZ, 0x1, P1 ;  /* 0x00000001ff047807 */ /* 0x000fe40000800000 */
[----:B------:R-:W-:Y:S02]  /*7810*/  SEL R3, R2, RZ, P1 ;  /* 0x000000ff02037207 */ /* 0x000fe40000800000 */
[----:B------:R-:W-:Y:S01]  /*7820*/  LOP3.LUT R4, R9, R4, RZ, 0x3c, !PT ;  /* 0x0000000409047212 */ /* 0x000fe200078e3cff */
[----:B---3--:R-:W-:Y:S06]  /*7830*/  @!P0 BRA `(.L_x_167) ;  /* 0x0000000400f88947 */ /* 0x008fec0003800000 */
.L_x_191:
[----:B------:R-:W-:Y:S01]  /*7840*/  IMAD R3, R3, 0x8, R0 ;  /* 0x0000000803037824 */ /* 0x000fe200078e0200 */
[----:B------:R-:W-:-:S07]  /*7850*/  SHF.L.U32 R0, R4, 0x1f, RZ ;  /* 0x0000001f04007819 */ /* 0x000fce00000006ff */
.L_x_168:
[----:B----4-:R4:W1:Y:S02]  /*7860*/  SYNCS.PHASECHK.TRANS64.TRYWAIT P0, [R3+URZ], R0 ;  /* 0x00000000030075a7 */ /* 0x010864000800017f */
[----:B-1----:R-:W-:Y:S05]  /*7870*/  @!P0 NANOSLEEP.SYNCS 0x989680 ;  /* 0x009896800000895d */ /* 0x002fea0003900000 */
[----:B------:R-:W1:Y:S02]  /*7880*/  @!P0 SYNCS.PHASECHK.TRANS64 P0, [R3+URZ], R0 ;  /* 0x00000000030085a7 */ /* 0x000e64000800007f */
[----:B-1----:R-:W-:Y:S05]  /*7890*/  @!P0 BRA `(.L_x_168) ;  /* 0xfffffffc00f08947 */ /* 0x002fea000383ffff */
.L_x_13:
[----:B-1----:R-:W-:Y:S05]  /*78a0*/  BSYNC B6 ;  /* 0x0000000000067941 */ /* 0x002fea0003800000 */
.L_x_11:
[----:B------:R-:W-:Y:S05]  /*78b0*/  EXIT ;  /* 0x000000000000794d */ /* 0x000fea0003800000 */
.L_x_26:
[----:B---3--:R3:W4:Y:S02]  /*78c0*/  SYNCS.PHASECHK.TRANS64.TRYWAIT P1, [R3+URZ], R0 ;  /* 0x00000000030075a7 */ /* 0x008724000802017f */
[----:B----4-:R-:W-:Y:S05]  /*78d0*/  @!P1 NANOSLEEP.SYNCS 0x989680 ;  /* 0x009896800000995d */ /* 0x010fea0003900000 */
[----:B------:R-:W4:Y:S02]  /*78e0*/  @!P1 SYNCS.PHASECHK.TRANS64 P1, [R3+URZ], R0 ;  /* 0x00000000030095a7 */ /* 0x000f24000802007f */
[----:B----4-:R-:W-:Y:S05]  /*78f0*/  @!P1 BRA `(.L_x_26) ;  /* 0xfffffffc00f09947 */ /* 0x010fea000383ffff */
[----:B------:R-:W-:Y:S05]  /*7900*/  BRA `(.L_x_25) ;  /* 0xffffffa000b07947 */ /* 0x000fea000383ffff */
.L_x_31:
[----:B---3--:R-:W-:-:S04]  /*7910*/  IMAD.U32 R5, RZ, RZ, UR4 ;  /* 0x00000004ff057e24 */ /* 0x008fc8000f8e00ff */
[----:B------:R3:W4:Y:S03]  /*7920*/  SYNCS.PHASECHK.TRANS64.TRYWAIT P1, [R5+URZ], R4 ;  /* 0x00000004050075a7 */ /* 0x000726000802017f */
[----:B----4-:R-:W-:Y:S05]  /*7930*/  @!P1 NANOSLEEP.SYNCS 0x989680 ;  /* 0x009896800000995d */ /* 0x010fea0003900000 */
[----:B------:R-:W4:Y:S02]  /*7940*/  @!P1 SYNCS.PHASECHK.TRANS64 P1, [R5+URZ], R4 ;  /* 0x00000004050095a7 */ /* 0x000f24000802007f */
[----:B----4-:R-:W-:Y:S05]  /*7950*/  @!P1 BRA `(.L_x_31) ;  /* 0xfffffffc00ec9947 */ /* 0x010fea000383ffff */
[----:B------:R-:W-:Y:S05]  /*7960*/  BRA `(.L_x_30) ;  /* 0xffffffa400707947 */ /* 0x000fea000383ffff */
.L_x_54:
[----:B-1----:R-:W-:-:S04]  /*7970*/  MOV R5, UR50 ;  /* 0x0000003200057c02 */ /* 0x002fc80008000f00 */
[----:B------:R1:W2:Y:S03]  /*7980*/  SYNCS.PHASECHK.TRANS64.TRYWAIT P3, [R5+URZ+0x60], R0 ;  /* 0x00006000050075a7 */ /* 0x0002a6000806017f */
[----:B--2---:R-:W-:Y:S05]  /*7990*/  @!P3 NANOSLEEP.SYNCS 0x989680 ;  /* 0x009896800000b95d */ /* 0x004fea0003900000 */
[----:B------:R-:W2:Y:S02]  /*79a0*/  @!P3 SYNCS.PHASECHK.TRANS64 P3, [R5+URZ+0x60], R0 ;  /* 0x000060000500b5a7 */ /* 0x000ea4000806007f */
[----:B--2---:R-:W-:Y:S05]  /*79b0*/  @!P3 BRA `(.L_x_54) ;  /* 0xfffffffc00ecb947 */ /* 0x004fea000383ffff */
[----:B------:R-:W-:Y:S05]  /*79c0*/  BRA `(.L_x_169) ;  /* 0xffffffb0007c7947 */ /* 0x000fea000383ffff */
.L_x_65:
[----:B--2---:R2:W3:Y:S02]  /*79d0*/  SYNCS.PHASECHK.TRANS64.TRYWAIT P4, [R20+URZ+0x60], R21 ;  /* 0x00006015140075a7 */ /* 0x0044e4000808017f */
[----:B---3--:R-:W-:Y:S05]  /*79e0*/  @!P4 NANOSLEEP.SYNCS 0x989680 ;  /* 0x009896800000c95d */ /* 0x008fea0003900000 */
[----:B------:R-:W3:Y:S02]  /*79f0*/  @!P4 SYNCS.PHASECHK.TRANS64 P4, [R20+URZ+0x60], R21 ;  /* 0x000060151400c5a7 */ /* 0x000ee4000808007f */
[----:B---3--:R-:W-:Y:S05]  /*7a00*/  @!P4 BRA `(.L_x_65) ;  /* 0xfffffffc00f0c947 */ /* 0x008fea000383ffff */
[----:B------:R-:W-:Y:S05]  /*7a10*/  BRA `(.L_x_170) ;  /* 0xffffffb800407947 */ /* 0x000fea000383ffff */
.L_x_75:
[----:B-1----:R1:W2:Y:S02]  /*7a20*/  SYNCS.PHASECHK.TRANS64.TRYWAIT P4, [R14+URZ+0x60], R15 ;  /* 0x0000600f0e0075a7 */ /* 0x0022a4000808017f */
[----:B--2---:R-:W-:Y:S05]  /*7a30*/  @!P4 NANOSLEEP.SYNCS 0x989680 ;  /* 0x009896800000c95d */ /* 0x004fea0003900000 */
[----:B------:R-:W2:Y:S02]  /*7a40*/  @!P4 SYNCS.PHASECHK.TRANS64 P4, [R14+URZ+0x60], R15 ;  /* 0x0000600f0e00c5a7 */ /* 0x000ea4000808007f */
[----:B--2---:R-:W-:Y:S05]  /*7a50*/  @!P4 BRA `(.L_x_75) ;  /* 0xfffffffc00f0c947 */ /* 0x004fea000383ffff */
[----:B------:R-:W-:Y:S05]  /*7a60*/  BRA `(.L_x_171) ;  /* 0xffffffbc00e87947 */ /* 0x000fea000383ffff */
.L_x_85:
[----:B--2---:R2:W3:Y:S02]  /*7a70*/  SYNCS.PHASECHK.TRANS64.TRYWAIT P4, [R15+URZ+0x60], R14 ;  /* 0x0000600e0f0075a7 */ /* 0x0044e4000808017f */
[----:B---3--:R-:W-:Y:S05]  /*7a80*/  @!P4 NANOSLEEP.SYNCS 0x989680 ;  /* 0x009896800000c95d */ /* 0x008fea0003900000 */
[----:B------:R-:W3:Y:S02]  /*7a90*/  @!P4 SYNCS.PHASECHK.TRANS64 P4, [R15+URZ+0x60], R14 ;  /* 0x0000600e0f00c5a7 */ /* 0x000ee4000808007f */
[----:B---3--:R-:W-:Y:S05]  /*7aa0*/  @!P4 BRA `(.L_x_85) ;  /* 0xfffffffc00f0c947 */ /* 0x008fea000383ffff */
[----:B------:R-:W-:Y:S05]  /*7ab0*/  BRA `(.L_x_172) ;  /* 0xffffffc4009c7947 */ /* 0x000fea000383ffff */
.L_x_105:
[----:B-1----:R-:W-:-:S04]  /*7ac0*/  IMAD.U32 R3, RZ, RZ, UR4 ;  /* 0x00000004ff037e24 */ /* 0x002fc8000f8e00ff */
[----:B------:R1:W2:Y:S03]  /*7ad0*/  SYNCS.PHASECHK.TRANS64.TRYWAIT P0, [R3+URZ+0xa8], R0 ;  /* 0x0000a800030075a7 */ /* 0x0002a6000800017f */
[----:B--2---:R-:W-:Y:S05]  /*7ae0*/  @!P0 NANOSLEEP.SYNCS 0x989680 ;  /* 0x009896800000895d */ /* 0x004fea0003900000 */
[----:B------:R-:W2:Y:S02]  /*7af0*/  @!P0 SYNCS.PHASECHK.TRANS64 P0, [R3+URZ+0xa8], R0 ;  /* 0x0000a800030085a7 */ /* 0x000ea4000800007f */
[----:B--2---:R-:W-:Y:S05]  /*7b00*/  @!P0 BRA `(.L_x_105) ;  /* 0xfffffffc00ec8947 */ /* 0x004fea000383ffff */
[----:B------:R-:W-:Y:S05]  /*7b10*/  BRA `(.L_x_104) ;  /* 0xffffffd800b87947 */ /* 0x000fea000383ffff */
.L_x_114:
[----:B-1----:R-:W-:-:S04]  /*7b20*/  IMAD.U32 R5, RZ, RZ, UR4 ;  /* 0x00000004ff057e24 */ /* 0x002fc8000f8e00ff */
[----:B------:R1:W2:Y:S03]  /*7b30*/  SYNCS.PHASECHK.TRANS64.TRYWAIT P1, [R5+URZ+0x80], R4 ;  /* 0x00008004050075a7 */ /* 0x0002a6000802017f */
[----:B--2---:R-:W-:Y:S05]  /*7b40*/  @!P1 NANOSLEEP.SYNCS 0x989680 ;  /* 0x009896800000995d */ /* 0x004fea0003900000 */
[----:B------:R-:W2:Y:S02]  /*7b50*/  @!P1 SYNCS.PHASECHK.TRANS64 P1, [R5+URZ+0x80], R4 ;  /* 0x00008004050095a7 */ /* 0x000ea4000802007f */
[----:B--2---:R-:W-:Y:S05]  /*7b60*/  @!P1 BRA `(.L_x_114) ;  /* 0xfffffffc00ec9947 */ /* 0x004fea000383ffff */
[----:B------:R-:W-:Y:S05]  /*7b70*/  BRA `(.L_x_173) ;  /* 0xffffffdc00a07947 */ /* 0x000fea000383ffff */
.L_x_120:
[----:B-12---:R-:W-:-:S04]  /*7b80*/  IMAD.U32 R5, RZ, RZ, UR4 ;  /* 0x00000004ff057e24 */ /* 0x006fc8000f8e00ff */
[----:B------:R1:W2:Y:S03]  /*7b90*/  SYNCS.PHASECHK.TRANS64.TRYWAIT P1, [R5+URZ+0x88], R4 ;  /* 0x00008804050075a7 */ /* 0x0002a6000802017f */
[----:B--2---:R-:W-:Y:S05]  /*7ba0*/  @!P1 NANOSLEEP.SYNCS 0x989680 ;  /* 0x009896800000995d */ /* 0x004fea0003900000 */
[----:B------:R-:W2:Y:S02]  /*7bb0*/  @!P1 SYNCS.PHASECHK.TRANS64 P1, [R5+URZ+0x88], R4 ;  /* 0x00008804050095a7 */ /* 0x000ea4000802007f */
[----:B--2---:R-:W-:Y:S05]  /*7bc0*/  @!P1 BRA `(.L_x_120) ;  /* 0xfffffffc00ec9947 */ /* 0x004fea000383ffff */
[----:B------:R-:W-:Y:S05]  /*7bd0*/  BRA `(.L_x_174) ;  /* 0xffffffdc00e87947 */ /* 0x000fea000383ffff */
.L_x_126:
[----:B-123--:R-:W-:-:S04]  /*7be0*/  IMAD.U32 R5, RZ, RZ, UR4 ;  /* 0x00000004ff057e24 */ /* 0x00efc8000f8e00ff */
[----:B------:R1:W2:Y:S03]  /*7bf0*/  SYNCS.PHASECHK.TRANS64.TRYWAIT P1, [R5+URZ+0x90], R4 ;  /* 0x00009004050075a7 */ /* 0x0002a6000802017f */
[----:B--2---:R-:W-:Y:S05]  /*7c00*/  @!P1 NANOSLEEP.SYNCS 0x989680 ;  /* 0x009896800000995d */ /* 0x004fea0003900000 */
[----:B------:R-:W2:Y:S02]  /*7c10*/  @!P1 SYNCS.PHASECHK.TRANS64 P1, [R5+URZ+0x90], R4 ;  /* 0x00009004050095a7 */ /* 0x000ea4000802007f */
[----:B--2---:R-:W-:Y:S05]  /*7c20*/  @!P1 BRA `(.L_x_126) ;  /* 0xfffffffc00ec9947 */ /* 0x004fea000383ffff */
[----:B------:R-:W-:Y:S05]  /*7c30*/  BRA `(.L_x_175) ;  /* 0xffffffe000387947 */ /* 0x000fea000383ffff */
.L_x_132:
[----:B-1234-:R-:W-:-:S04]  /*7c40*/  IMAD.U32 R5, RZ, RZ, UR4 ;  /* 0x00000004ff057e24 */ /* 0x01efc8000f8e00ff */
[----:B------:R1:W2:Y:S03]  /*7c50*/  SYNCS.PHASECHK.TRANS64.TRYWAIT P1, [R5+URZ+0x98], R4 ;  /* 0x00009804050075a7 */ /* 0x0002a6000802017f */
[----:B--2---:R-:W-:Y:S05]  /*7c60*/  @!P1 NANOSLEEP.SYNCS 0x989680 ;  /* 0x009896800000995d */ /* 0x004fea0003900000 */
[----:B------:R-:W2:Y:S02]  /*7c70*/  @!P1 SYNCS.PHASECHK.TRANS64 P1, [R5+URZ+0x98], R4 ;  /* 0x00009804050095a7 */ /* 0x000ea4000802007f */
[----:B--2---:R-:W-:Y:S05]  /*7c80*/  @!P1 BRA `(.L_x_132) ;  /* 0xfffffffc00ec9947 */ /* 0x004fea000383ffff */
[----:B------:R-:W-:Y:S05]  /*7c90*/  BRA `(.L_x_176) ;  /* 0xffffffe000887947 */ /* 0x000fea000383ffff */
.L_x_142:
[----:B-1----:R1:W3:Y:S02]  /*7ca0*/  SYNCS.PHASECHK.TRANS64.TRYWAIT P0, [R3+URZ+0x80], R2 ;  /* 0x00008002030075a7 */ /* 0x0022e4000800017f */
[----:B---3--:R-:W-:Y:S05]  /*7cb0*/  @!P0 NANOSLEEP.SYNCS 0x989680 ;  /* 0x009896800000895d */ /* 0x008fea0003900000 */
[----:B------:R-:W3:Y:S02]  /*7cc0*/  @!P0 SYNCS.PHASECHK.TRANS64 P0, [R3+URZ+0x80], R2 ;  /* 0x00008002030085a7 */ /* 0x000ee4000800007f */
[----:B---3--:R-:W-:Y:S05]  /*7cd0*/  @!P0 BRA `(.L_x_142) ;  /* 0xfffffffc00f08947 */ /* 0x008fea000383ffff */
[----:B------:R-:W-:Y:S05]  /*7ce0*/  BRA `(.L_x_177) ;  /* 0xffffffe800847947 */ /* 0x000fea000383ffff */
.L_x_144:
[----:B---3--:R3:W1:Y:S02]  /*7cf0*/  SYNCS.PHASECHK.TRANS64.TRYWAIT P0, [R3+URZ+0x88], R2 ;  /* 0x00008802030075a7 */ /* 0x008664000800017f */
[----:B-1----:R-:W-:Y:S05]  /*7d00*/  @!P0 NANOSLEEP.SYNCS 0x989680 ;  /* 0x009896800000895d */ /* 0x002fea0003900000 */
[----:B------:R-:W1:Y:S02]  /*7d10*/  @!P0 SYNCS.PHASECHK.TRANS64 P0, [R3+URZ+0x88], R2 ;  /* 0x00008802030085a7 */ /* 0x000e64000800007f */
[----:B-1----:R-:W-:Y:S05]  /*7d20*/  @!P0 BRA `(.L_x_144) ;  /* 0xfffffffc00f08947 */ /* 0x002fea000383ffff */
[----:B------:R-:W-:Y:S05]  /*7d30*/  BRA `(.L_x_178) ;  /* 0xffffffe800807947 */ /* 0x000fea000383ffff */
.L_x_146:
[----:B------:R1:W1:Y:S02]  /*7d40*/  SYNCS.PHASECHK.TRANS64.TRYWAIT P0, [R3+URZ+0x90], R2 ;  /* 0x00009002030075a7 */ /* 0x000264000800017f */
[----:B-1----:R-:W-:Y:S05]  /*7d50*/  @!P0 NANOSLEEP.SYNCS 0x989680 ;  /* 0x009896800000895d */ /* 0x002fea0003900000 */
[----:B------:R-:W1:Y:S02]  /*7d60*/  @!P0 SYNCS.PHASECHK.TRANS64 P0, [R3+URZ+0x90], R2 ;  /* 0x00009002030085a7 */ /* 0x000e64000800007f */
[----:B-1----:R-:W-:Y:S05]  /*7d70*/  @!P0 BRA `(.L_x_146) ;  /* 0xfffffffc00f08947 */ /* 0x002fea000383ffff */
[----:B------:R-:W-:Y:S05]  /*7d80*/  BRA `(.L_x_179) ;  /* 0xffffffe8007c7947 */ /* 0x000fea000383ffff */
.L_x_150:
[----:B------:R-:W-:Y:S01]  /*7d90*/  BSSY B1, `(.L_x_180) ;  /* 0x0000006000017945 */ /* 0x000fe20003800000 */
[----:B------:R-:W-:-:S07]  /*7da0*/  IMAD.MOV.U32 R15, RZ, RZ, -0x1 ;  /* 0xffffffffff0f7424 */ /* 0x000fce00078e00ff */
[----:B------:R-:W-:Y:S05]  /*7db0*/  WARPSYNC.COLLECTIVE R15, `(.L_x_181) ;  /* 0x000000000f0c7348 */ /* 0x000fea0003c00000 */
[----:B------:R-:W-:Y:S02]  /*7dc0*/  ELECT P6, UR62, PT ;  /* 0x00000000003e782f */ /* 0x000fe400038c0000 */
[----:B------:R-:W-:Y:S01]  /*7dd0*/  MOV R14, UR62 ;  /* 0x0000003e000e7c02 */ /* 0x000fe20008000f00 */
[----:B------:R-:W-:Y:S10]  /*7de0*/  ENDCOLLECTIVE ;  /* 0x000000000000791b */ /* 0x000ff40003800000 */
.L_x_181:
[----:B------:R-:W-:Y:S05]  /*7df0*/  BSYNC B1 ;  /* 0x0000000000017941 */ /* 0x000fea0003800000 */
.L_x_180:
[----:B------:R-:W-:Y:S05]  /*7e00*/  BRA `(.L_x_182) ;  /* 0xffffffe800f47947 */ /* 0x000fea000383ffff */
.L_x_153:
[----:B-1----:R1:W2:Y:S02]  /*7e10*/  SYNCS.PHASECHK.TRANS64.TRYWAIT P0, [R21+URZ+0x30], R12 ;  /* 0x0000300c150075a7 */ /* 0x0022a4000800017f */
[----:B--2---:R-:W-:Y:S05]  /*7e20*/  @!P0 NANOSLEEP.SYNCS 0x989680 ;  /* 0x009896800000895d */ /* 0x004fea0003900000 */
[----:B------:R-:W2:Y:S02]  /*7e30*/  @!P0 SYNCS.PHASECHK.TRANS64 P0, [R21+URZ+0x30], R12 ;  /* 0x0000300c150085a7 */ /* 0x000ea4000800007f */
[----:B--2---:R-:W-:Y:S05]  /*7e40*/  @!P0 BRA `(.L_x_153) ;  /* 0xfffffffc00f08947 */ /* 0x004fea000383ffff */
[----:B------:R-:W-:Y:S05]  /*7e50*/  BRA `(.L_x_183) ;  /* 0xffffffec002c7947 */ /* 0x000fea000383ffff */
.L_x_161:
[----:B------:R-:W-:Y:S01]  /*7e60*/  BSSY B0, `(.L_x_184) ;  /* 0x0000006000007945 */ /* 0x000fe20003800000 */
[----:B------:R-:W-:-:S07]  /*7e70*/  IMAD.MOV.U32 R15, RZ, RZ, -0x1 ;  /* 0xffffffffff0f7424 */ /* 0x000fce00078e00ff */
[----:B-1----:R-:W-:Y:S05]  /*7e80*/  WARPSYNC.COLLECTIVE R15, `(.L_x_185) ;  /* 0x000000000f0c7348 */ /* 0x002fea0003c00000 */
[----:B------:R-:W-:Y:S02]  /*7e90*/  ELECT P6, UR62, PT ;  /* 0x00000000003e782f */ /* 0x000fe400038c0000 */
[----:B------:R-:W-:Y:S01]  /*7ea0*/  MOV R14, UR62 ;  /* 0x0000003e000e7c02 */ /* 0x000fe20008000f00 */
[----:B-1----:R-:W-:Y:S10]  /*7eb0*/  ENDCOLLECTIVE ;  /* 0x000000000000791b */ /* 0x002ff40003800000 */
.L_x_185:
[----:B------:R-:W-:Y:S05]  /*7ec0*/  BSYNC B0 ;  /* 0x0000000000007941 */ /* 0x000fea0003800000 */
.L_x_184:
[----:B------:R-:W-:Y:S05]  /*7ed0*/  BRA `(.L_x_186) ;  /* 0xfffffff400807947 */ /* 0x000fea000383ffff */
.L_x_163:
[----:B--2---:R2:W3:Y:S02]  /*7ee0*/  SYNCS.PHASECHK.TRANS64.TRYWAIT P0, [R7+URZ], R4 ;  /* 0x00000004070075a7 */ /* 0x0044e4000800017f */
[----:B---3--:R-:W-:Y:S05]  /*7ef0*/  @!P0 NANOSLEEP.SYNCS 0x989680 ;  /* 0x009896800000895d */ /* 0x008fea0003900000 */
[----:B------:R-:W3:Y:S02]  /*7f00*/  @!P0 SYNCS.PHASECHK.TRANS64 P0, [R7+URZ], R4 ;  /* 0x00000004070085a7 */ /* 0x000ee4000800007f */
[----:B---3--:R-:W-:Y:S05]  /*7f10*/  @!P0 BRA `(.L_x_163) ;  /* 0xfffffffc00f08947 */ /* 0x008fea000383ffff */
[----:B------:R-:W-:Y:S05]  /*7f20*/  BRA `(.L_x_187) ;  /* 0xfffffff400bc7947 */ /* 0x000fea000383ffff */
.L_x_164:
[----:B--2---:R2:W3:Y:S02]  /*7f30*/  SYNCS.PHASECHK.TRANS64.TRYWAIT P0, [R8+URZ], R5 ;  /* 0x00000005080075a7 */ /* 0x0044e4000800017f */
[----:B---3--:R-:W-:Y:S05]  /*7f40*/  @!P0 NANOSLEEP.SYNCS 0x989680 ;  /* 0x009896800000895d */ /* 0x008fea0003900000 */
[----:B------:R-:W3:Y:S02]  /*7f50*/  @!P0 SYNCS.PHASECHK.TRANS64 P0, [R8+URZ], R5 ;  /* 0x00000005080085a7 */ /* 0x000ee4000800007f */
[----:B---3--:R-:W-:Y:S05]  /*7f60*/  @!P0 BRA `(.L_x_164) ;  /* 0xfffffffc00f08947 */ /* 0x008fea000383ffff */
[----:B------:R-:W-:Y:S05]  /*7f70*/  BRA `(.L_x_188) ;  /* 0xfffffff400cc7947 */ /* 0x000fea000383ffff */
.L_x_165:
[----:B--2---:R2:W3:Y:S02]  /*7f80*/  SYNCS.PHASECHK.TRANS64.TRYWAIT P0, [R9+URZ], R4 ;  /* 0x00000004090075a7 */ /* 0x0044e4000800017f */
[----:B---3--:R-:W-:Y:S05]  /*7f90*/  @!P0 NANOSLEEP.SYNCS 0x989680 ;  /* 0x009896800000895d */ /* 0x008fea0003900000 */
[----:B------:R-:W3:Y:S02]  /*7fa0*/  @!P0 SYNCS.PHASECHK.TRANS64 P0, [R9+URZ], R4 ;  /* 0x00000004090085a7 */ /* 0x000ee4000800007f */
[----:B---3--:R-:W-:Y:S05]  /*7fb0*/  @!P0 BRA `(.L_x_165) ;  /* 0xfffffffc00f08947 */ /* 0x008fea000383ffff */
[----:B------:R-:W-:Y:S05]  /*7fc0*/  BRA `(.L_x_189) ;  /* 0xfffffff400dc7947 */ /* 0x000fea000383ffff */
.L_x_166:
[----:B--2---:R2:W3:Y:S02]  /*7fd0*/  SYNCS.PHASECHK.TRANS64.TRYWAIT P0, [R8+URZ], R5 ;  /* 0x00000005080075a7 */ /* 0x0044e4000800017f */
[----:B---3--:R-:W-:Y:S05]  /*7fe0*/  @!P0 NANOSLEEP.SYNCS 0x989680 ;  /* 0x009896800000895d */ /* 0x008fea0003900000 */
[----:B------:R-:W3:Y:S02]  /*7ff0*/  @!P0 SYNCS.PHASECHK.TRANS64 P0, [R8+URZ], R5 ;  /* 0x00000005080085a7 */ /* 0x000ee4000800007f */
[----:B---3--:R-:W-:Y:S05]  /*8000*/  @!P0 BRA `(.L_x_166) ;  /* 0xfffffffc00f08947 */ /* 0x008fea000383ffff */
[----:B------:R-:W-:Y:S05]  /*8010*/  BRA `(.L_x_190) ;  /* 0xfffffff400ec7947 */ /* 0x000fea000383ffff */
.L_x_167:
[----:B---3--:R3:W4:Y:S02]  /*8020*/  SYNCS.PHASECHK.TRANS64.TRYWAIT P0, [R11+URZ], R6 ;  /* 0x000000060b0075a7 */ /* 0x008724000800017f */
[----:B----4-:R-:W-:Y:S05]  /*8030*/  @!P0 NANOSLEEP.SYNCS 0x989680 ;  /* 0x009896800000895d */ /* 0x010fea0003900000 */
[----:B------:R-:W4:Y:S02]  /*8040*/  @!P0 SYNCS.PHASECHK.TRANS64 P0, [R11+URZ], R6 ;  /* 0x000000060b0085a7 */ /* 0x000f24000800007f */
[----:B----4-:R-:W-:Y:S05]  /*8050*/  @!P0 BRA `(.L_x_167) ;  /* 0xfffffffc00f08947 */ /* 0x010fea000383ffff */
[----:B------:R-:W-:Y:S05]  /*8060*/  BRA `(.L_x_191) ;  /* 0xfffffff400f47947 */ /* 0x000fea000383ffff */
.L_x_192:
[----:B------:R-:W-:-:S00]  /*8070*/  BRA `(.L_x_192) ;  /* 0xfffffffc00fc7947 */ /* 0x000fc0000383ffff */
[----:B------:R-:W-:-:S00]  /*8080*/  NOP ;  /* 0x0000000000007918 */ /* 0x000fc00000000000 */
[----:B------:R-:W-:-:S00]  /*8090*/  NOP ;  /* 0x0000000000007918 */ /* 0x000fc00000000000 */
[----:B------:R-:W-:-:S00]  /*80a0*/  NOP ;  /* 0x0000000000007918 */ /* 0x000fc00000000000 */
[----:B------:R-:W-:-:S00]  /*80b0*/  NOP ;  /* 0x0000000000007918 */ /* 0x000fc00000000000 */
[----:B------:R-:W-:-:S00]  /*80c0*/  NOP ;  /* 0x0000000000007918 */ /* 0x000fc00000000000 */
[----:B------:R-:W-:-:S00]  /*80d0*/  NOP ;  /* 0x0000000000007918 */ /* 0x000fc00000000000 */
[----:B------:R-:W-:-:S00]  /*80e0*/  NOP ;  /* 0x0000000000007918 */ /* 0x000fc00000000000 */
[----:B------:R-:W-:-:S00]  /*80f0*/  NOP ;  /* 0x0000000000007918 */ /* 0x000fc00000000000 */
.L_x_193:


//--------------------- .nv.global.init           --------------------------
	.section	.nv.global.init,"aw",@progbits
.nv.global.init:
	.type		$str$22,@object
	.size		$str$22,($str$26 - $str$22)
$str$22:
        /*0000*/ 	.byte	0x6b, 0x5f, 0x74, 0x69, 0x6c, 0x65, 0x5f, 0x63, 0x6f, 0x75, 0x6e, 0x74, 0x20, 0x3e, 0x3d, 0x20
        /*0010*/ 	.byte	0x31, 0x00
	.type		$str$26,@object
	.size		$str$26,($str$27 - $str$26)
$str$26:
        /*0012*/ 	.byte	0x28, 0x61, 0x64, 0x64, 0x72, 0x65, 0x73, 0x73, 0x20, 0x26, 0x20, 0x6d, 0x61, 0x73, 0x6b, 0x29
        /*0022*/ 	.byte	0x20, 0x3d, 0x3d, 0x20, 0x30, 0x00
	.type		$str$27,@object
	.size		$str$27,($str$23 - $str$27)
$str$27:
        /*0028*/ 	.byte	0x2f, 0x74, 0x6d, 0x70, 0x2f, 0x63, 0x75, 0x74, 0x6c, 0x61, 0x73, 0x73, 0x5f, 0x73, 0x77, 0x65
        /*0038*/ 	.byte	0x65, 0x70, 0x5f, 0x73, 0x72, 0x63, 0x2f, 0x69, 0x6e, 0x63, 0x6c, 0x75, 0x64, 0x65, 0x2f, 0x63
        /*0048*/ 	.byte	0x75, 0x74, 0x65, 0x2f, 0x70, 0x6f, 0x69, 0x6e, 0x74, 0x65, 0x72, 0x5f, 0x66, 0x6c, 0x61, 0x67
        /*0058*/ 	.byte	0x67, 0x65, 0x64, 0x2e, 0x68, 0x70, 0x70, 0x00
	.type		$str$23,@object
	.size		$str$23,(__unnamed_2 - $str$23)
$str$23:
        /*0060*/ 	.byte	0x2f, 0x74, 0x6d, 0x70, 0x2f, 0x63, 0x75, 0x74, 0x6c, 0x61, 0x73, 0x73, 0x5f, 0x73, 0x77, 0x65
        /*0070*/ 	.byte	0x65, 0x70, 0x5f, 0x73, 0x72, 0x63, 0x2f, 0x69, 0x6e, 0x63, 0x6c, 0x75, 0x64, 0x65, 0x2f, 0x63
        /*0080*/ 	.byte	0x75, 0x74, 0x6c, 0x61, 0x73, 0x73, 0x2f, 0x67, 0x65, 0x6d, 0x6d, 0x2f, 0x63, 0x6f, 0x6c, 0x6c
        /*0090*/ 	.byte	0x65, 0x63, 0x74, 0x69, 0x76, 0x65, 0x2f, 0x73, 0x6d, 0x39, 0x30, 0x5f, 0x6d, 0x6d, 0x61, 0x5f
        /*00a0*/ 	.byte	0x74, 0x6d, 0x61, 0x5f, 0x67, 0x6d, 0x6d, 0x61, 0x5f, 0x73, 0x73, 0x5f, 0x77, 0x61, 0x72, 0x70
        /*00b0*/ 	.byte	0x73, 0x70, 0x65, 0x63, 0x69, 0x61, 0x6c, 0x69, 0x7a, 0x65, 0x64, 0x2e, 0x68, 0x70, 0x70, 0x00
	.type		__unnamed_2,@object
	.size		__unnamed_2,(__unnamed_1 - __unnamed_2)
__unnamed_2:
        /*00c0*/ 	.byte	0x61, 0x75, 0x74, 0x6f, 0x20, 0x63, 0x75, 0x74, 0x65, 0x3a, 0x3a, 0x61, 0x73, 0x5f, 0x70, 0x6f
        /* <DEDUP_REMOVED lines=27> */
        /*0280*/ 	.byte	0x36, 0x3e, 0x3e, 0x3e, 0x3e, 0x3e, 0x5d, 0x00
	.type		__unnamed_1,@object
	.size		__unnamed_1,(.L_0 - __unnamed_1)
__unnamed_1:
        /* <DEDUP_REMOVED lines=181> */
        /*0dd8*/ 	.byte	0x69, 0x74, 0x79, 0x5d, 0x00
.L_0:


//--------------------- .nv.shared._ZN7cutlass13device_kernelINS_4gemm6kernel13GemmUniversalIN4cute5tupleIJiiiiEEENS1_10collective13CollectiveMmaINS1_34MainloopSm90TmaGmmaWarpSpecializedILi6ENS5_IJNS4_1CILi2EEENSA_ILi1EEESC_EEENS1_35KernelTmaWarpSpecializedCooperativeEEENS5_IJNSA_ILi128EEESG_NSA_ILi64EEEEEENS_6half_tENS5_IJlSC_lEEESJ_SK_NS4_8TiledMMAINS4_8MMA_AtomIJNS4_4SM904GMMA26MMA_64x128x16_F32F16F16_SSILNSO_5MajorE0ELSQ_0ELNSO_7ScaleInE1ELSR_1EEEEEENS4_6LayoutISD_NS5_IJSC_NSA_ILi0EEESV_EEEEENS5_IJNS4_10UnderscoreESY_SY_EEEEENS4_13SM90_TMA_LOADENS4_14ComposedLayoutINS4_7SwizzleILi3ELi4ELi3EEENS4_18smem_ptr_flag_bitsILi16EEENSU_INS5_IJNSA_ILi8EEESH_EEENS5_IJSH_SC_EEEEEEEvNS4_8identityENS4_23SM90_TMA_LOAD_MULTICASTES1B_vS1C_EENS_8epilogue10collective18CollectiveEpilogueINS1F_22Sm90TmaWarpSpecializedILi4ELi2ELi16ELb1ELb0EEEJSI_NS5_IJSG_NSA_ILi32EEEEEESJ_SK_SJ_SK_NS1F_6fusion15FusionCallbacksIS1J_NS1M_17LinearCombinationISJ_fSJ_fLNS_15FloatRoundStyleE2EEESI_S1L_JEEES11_NS12_INS13_ILi2ELi4ELi3EEES16_NSU_INS5_IJS17_S1K_EEENS5_IJS1K_SC_EEEEEEENS4_17SM75_U32x4_LDSM_NENS4_14SM90_TMA_STOREES1W_NS4_17SM90_U32x4_STSM_NENS4_9Copy_AtomIJS1Z_SJ_EEEvEEEvvEEEEvNT_6ParamsE --------------------------
	.section	.nv.shared._ZN7cutlass13device_kernelINS_4gemm6kernel13GemmUniversalIN4cute5tupleIJiiiiEEENS1_10collective13CollectiveMmaINS1_34MainloopSm90TmaGmmaWarpSpecializedILi6ENS5_IJNS4_1CILi2EEENSA_ILi1EEESC_EEENS1_35KernelTmaWarpSpecializedCooperativeEEENS5_IJNSA_ILi128EEESG_NSA_ILi64EEEEEENS_6half_tENS5_IJlSC_lEEESJ_SK_NS4_8TiledMMAINS4_8MMA_AtomIJNS4_4SM904GMMA26MMA_64x128x16_F32F16F16_SSILNSO_5MajorE0ELSQ_0ELNSO_7ScaleInE1ELSR_1EEEEEENS4_6LayoutISD_NS5_IJSC_NSA_ILi0EEESV_EEEEENS5_IJNS4_10UnderscoreESY_SY_EEEEENS4_13SM90_TMA_LOADENS4_14ComposedLayoutINS4_7SwizzleILi3ELi4ELi3EEENS4_18smem_ptr_flag_bitsILi16EEENSU_INS5_IJNSA_ILi8EEESH_EEENS5_IJSH_SC_EEEEEEEvNS4_8identityENS4_23SM90_TMA_LOAD_MULTICASTES1B_vS1C_EENS_8epilogue10collective18CollectiveEpilogueINS1F_22Sm90TmaWarpSpecializedILi4ELi2ELi16ELb1ELb0EEEJSI_NS5_IJSG_NSA_ILi32EEEEEESJ_SK_SJ_SK_NS1F_6fusion15FusionCallbacksIS1J_NS1M_17LinearCombinationISJ_fSJ_fLNS_15FloatRoundStyleE2EEESI_S1L_JEEES11_NS12_INS13_ILi2ELi4ELi3EEES16_NSU_INS5_IJS17_S1K_EEENS5_IJS1K_SC_EEEEEEENS4_17SM75_U32x4_LDSM_NENS4_14SM90_TMA_STOREES1W_NS4_17SM90_U32x4_STSM_NENS4_9Copy_AtomIJS1Z_SJ_EEEvEEEvvEEEEvNT_6ParamsE,"aw",@nobits
	.sectionflags	@""
	.align	16
	.zero		1024


//--------------------- .nv.shared.reserved.0     --------------------------
	.section	.nv.shared.reserved.0,"aw",@nobits
	.weak		__nv_reservedSMEM_offset_0_alias
	.size		__nv_reservedSMEM_offset_0_alias, 0, 0
	.other		__nv_reservedSMEM_offset_0_alias,@"STO_CUDA_RESERVED_SHARED STV_DEFAULT"
__nv_reservedSMEM_offset_0_alias:
	.zero		0


//--------------------- .nv.global                --------------------------
	.section	.nv.global,"aw",@nobits
.nv.global:
	.type		_ZN39_INTERNAL_d7cbb2a9_4_k_cu_7ed2a794_26104cute1_E,@object
	.size		_ZN39_INTERNAL_d7cbb2a9_4_k_cu_7ed2a794_26104cute1_E,(_ZN39_INTERNAL_d7cbb2a9_4_k_cu_7ed2a794_26104cuda3std3__45__cpo6cbeginE - _ZN39_INTERNAL_d7cbb2a9_4_k_cu_7ed2a794_26104cute1_E)
_ZN39_INTERNAL_d7cbb2a9_4_k_cu_7ed2a794_26104cute1_E:
	.zero		1
	.type		_ZN39_INTERNAL_d7cbb2a9_4_k_cu_7ed2a794_26104cuda3std3__45__cpo6cbeginE,@object
	.size		_ZN39_INTERNAL_d7cbb2a9_4_k_cu_7ed2a794_26104cuda3std3__45__cpo6cbeginE,(_ZN39_INTERNAL_d7cbb2a9_4_k_cu_7ed2a794_26104cuda3std3__48in_placeE - _ZN39_INTERNAL_d7cbb2a9_4_k_cu_7ed2a794_26104cuda3std3__45__cpo6cbeginE)
_ZN39_INTERNAL_d7cbb2a9_4_k_cu_7ed2a794_26104cuda3std3__45__cpo6cbeginE:
	.zero		1
	.type		_ZN39_INTERNAL_d7cbb2a9_4_k_cu_7ed2a794_26104cuda3std3__48in_placeE,@object
	.size		_ZN39_INTERNAL_d7cbb2a9_4_k_cu_7ed2a794_26104cuda3std3__48in_placeE,(_ZN39_INTERNAL_d7cbb2a9_4_k_cu_7ed2a794_26104cuda3std6ranges3__45__cpo9iter_moveE - _ZN39_INTERNAL_d7cbb2a9_4_k_cu_7ed2a794_26104cuda3std3__48in_placeE)
_ZN39_INTERNAL_d7cbb2a9_4_k_cu_7ed2a794_26104cuda3std3__48in_placeE:
	.zero		1
	.type		_ZN39_INTERNAL_d7cbb2a9_4_k_cu_7ed2a794_26104cuda3std6ranges3__45__cpo9iter_moveE,@object
	.size		_ZN39_INTERNAL_d7cbb2a9_4_k_cu_7ed2a794_26104cuda3std6ranges3__45__cpo9iter_moveE,(_ZN39_INTERNAL_d7cbb2a9_4_k_cu_7ed2a794_26104cuda3std3__45__cpo5beginE - _ZN39_INTERNAL_d7cbb2a9_4_k_cu_7ed2a794_26104cuda3std6ranges3__45__cpo9iter_moveE)
_ZN39_INTERNAL_d7cbb2a9_4_k_cu_7ed2a794_26104cuda3std6ranges3__45__cpo9iter_moveE:
	.zero		1
	.type		_ZN39_INTERNAL_d7cbb2a9_4_k_cu_7ed2a794_26104cuda3std3__45__cpo5beginE,@object
	.size		_ZN39_INTERNAL_d7cbb2a9_4_k_cu_7ed2a794_26104cuda3std3__45__cpo5beginE,(_ZN39_INTERNAL_d7cbb2a9_4_k_cu_7ed2a794_26104cuda3std3__441_GLOBAL__N__d7cbb2a9_4_k_cu_7ed2a794_26106ignoreE - _ZN39_INTERNAL_d7cbb2a9_4_k_cu_7ed2a794_26104cuda3std3__45__cpo5beginE)
_ZN39_INTERNAL_d7cbb2a9_4_k_cu_7ed2a794_26104cuda3std3__45__cpo5beginE:
	.zero		1
	.type		_ZN39_INTERNAL_d7cbb2a9_4_k_cu_7ed2a794_26104cuda3std3__441_GLOBAL__N__d7cbb2a9_4_k_cu_7ed2a794_26106ignoreE,@object
	.size		_ZN39_INTERNAL_d7cbb2a9_4_k_cu_7ed2a794_26104cuda3std3__441_GLOBAL__N__d7cbb2a9_4_k_cu_7ed2a794_26106ignoreE,(_ZN39_INTERNAL_d7cbb2a9_4_k_cu_7ed2a794_26104cute7productE - _ZN39_INTERNAL_d7cbb2a9_4_k_cu_7ed2a794_26104cuda3std3__441_GLOBAL__N__d7cbb2a9_4_k_cu_7ed2a794_26106ignoreE)
_ZN39_INTERNAL_d7cbb2a9_4_k_cu_7ed2a794_26104cuda3std3__441_GLOBAL__N__d7cbb2a9_4_k_cu_7ed2a794_26106ignoreE:
	.zero		1
	.type		_ZN39_INTERNAL_d7cbb2a9_4_k_cu_7ed2a794_26104cute7productE,@object
	.size		_ZN39_INTERNAL_d7cbb2a9_4_k_cu_7ed2a794_26104cute7productE,(_ZN39_INTERNAL_d7cbb2a9_4_k_cu_7ed2a794_26104cuda3std3__45__cpo3endE - _ZN39_INTERNAL_d7cbb2a9_4_k_cu_7ed2a794_26104cute7productE)
_ZN39_INTERNAL_d7cbb2a9_4_k_cu_7ed2a794_26104cute7productE:
	.zero		1
	.type		_ZN39_INTERNAL_d7cbb2a9_4_k_cu_7ed2a794_26104cuda3std3__45__cpo3endE,@object
	.size		_ZN39_INTERNAL_d7cbb2a9_4_k_cu_7ed2a794_26104cuda3std3__45__cpo3endE,(_ZN39_INTERNAL_d7cbb2a9_4_k_cu_7ed2a794_26104cuda3std3__419piecewise_constructE - _ZN39_INTERNAL_d7cbb2a9_4_k_cu_7ed2a794_26104cuda3std3__45__cpo3endE)
_ZN39_INTERNAL_d7cbb2a9_4_k_cu_7ed2a794_26104cuda3std3__45__cpo3endE:
	.zero		1
	.type		_ZN39_INTERNAL_d7cbb2a9_4_k_cu_7ed2a794_26104cuda3std3__419piecewise_constructE,@object
	.size		_ZN39_INTERNAL_d7cbb2a9_4_k_cu_7ed2a794_26104cuda3std3__419piecewise_constructE,(_ZN39_INTERNAL_d7cbb2a9_4_k_cu_7ed2a794_26104cuda3std3__45__cpo4cendE - _ZN39_INTERNAL_d7cbb2a9_4_k_cu_7ed2a794_26104cuda3std3__419piecewise_constructE)
_ZN39_INTERNAL_d7cbb2a9_4_k_cu_7ed2a794_26104cuda3std3__419piecewise_constructE:
	.zero		1
	.type		_ZN39_INTERNAL_d7cbb2a9_4_k_cu_7ed2a794_26104cuda3std3__45__cpo4cendE,@object
	.size		_ZN39_INTERNAL_d7cbb2a9_4_k_cu_7ed2a794_26104cuda3std3__45__cpo4cendE,(_ZN39_INTERNAL_d7cbb2a9_4_k_cu_7ed2a794_26104cuda3std6ranges3__45__cpo4swapE - _ZN39_INTERNAL_d7cbb2a9_4_k_cu_7ed2a794_26104cuda3std3__45__cpo4cendE)
_ZN39_INTERNAL_d7cbb2a9_4_k_cu_7ed2a794_26104cuda3std3__45__cpo4cendE:
	.zero		1
	.type		_ZN39_INTERNAL_d7cbb2a9_4_k_cu_7ed2a794_26104cuda3std6ranges3__45__cpo4swapE,@object
	.size		_ZN39_INTERNAL_d7cbb2a9_4_k_cu_7ed2a794_26104cuda3std6ranges3__45__cpo4swapE,(.L_9 - _ZN39_INTERNAL_d7cbb2a9_4_k_cu_7ed2a794_26104cuda3std6ranges3__45__cpo4swapE)
_ZN39_INTERNAL_d7cbb2a9_4_k_cu_7ed2a794_26104cuda3std6ranges3__45__cpo4swapE:
	.zero		1
.L_9:


//--------------------- .nv.constant0._ZN7cutlass13device_kernelINS_4gemm6kernel13GemmUniversalIN4cute5tupleIJiiiiEEENS1_10collective13CollectiveMmaINS1_34MainloopSm90TmaGmmaWarpSpecializedILi6ENS5_IJNS4_1CILi2EEENSA_ILi1EEESC_EEENS1_35KernelTmaWarpSpecializedCooperativeEEENS5_IJNSA_ILi128EEESG_NSA_ILi64EEEEEENS_6half_tENS5_IJlSC_lEEESJ_SK_NS4_8TiledMMAINS4_8MMA_AtomIJNS4_4SM904GMMA26MMA_64x128x16_F32F16F16_SSILNSO_5MajorE0ELSQ_0ELNSO_7ScaleInE1ELSR_1EEEEEENS4_6LayoutISD_NS5_IJSC_NSA_ILi0EEESV_EEEEENS5_IJNS4_10UnderscoreESY_SY_EEEEENS4_13SM90_TMA_LOADENS4_14ComposedLayoutINS4_7SwizzleILi3ELi4ELi3EEENS4_18smem_ptr_flag_bitsILi16EEENSU_INS5_IJNSA_ILi8EEESH_EEENS5_IJSH_SC_EEEEEEEvNS4_8identityENS4_23SM90_TMA_LOAD_MULTICASTES1B_vS1C_EENS_8epilogue10collective18CollectiveEpilogueINS1F_22Sm90TmaWarpSpecializedILi4ELi2ELi16ELb1ELb0EEEJSI_NS5_IJSG_NSA_ILi32EEEEEESJ_SK_SJ_SK_NS1F_6fusion15FusionCallbacksIS1J_NS1M_17LinearCombinationISJ_fSJ_fLNS_15FloatRoundStyleE2EEESI_S1L_JEEES11_NS12_INS13_ILi2ELi4ELi3EEES16_NSU_INS5_IJS17_S1K_EEENS5_IJS1K_SC_EEEEEEENS4_17SM75_U32x4_LDSM_NENS4_14SM90_TMA_STOREES1W_NS4_17SM90_U32x4_STSM_NENS4_9Copy_AtomIJS1Z_SJ_EEEvEEEvvEEEEvNT_6ParamsE --------------------------
	.section	.nv.constant0._ZN7cutlass13device_kernelINS_4gemm6kernel13GemmUniversalIN4cute5tupleIJiiiiEEENS1_10collective13CollectiveMmaINS1_34MainloopSm90TmaGmmaWarpSpecializedILi6ENS5_IJNS4_1CILi2EEENSA_ILi1EEESC_EEENS1_35KernelTmaWarpSpecializedCooperativeEEENS5_IJNSA_ILi128EEESG_NSA_ILi64EEEEEENS_6half_tENS5_IJlSC_lEEESJ_SK_NS4_8TiledMMAINS4_8MMA_AtomIJNS4_4SM904GMMA26MMA_64x128x16_F32F16F16_SSILNSO_5MajorE0ELSQ_0ELNSO_7ScaleInE1ELSR_1EEEEEENS4_6LayoutISD_NS5_IJSC_NSA_ILi0EEESV_EEEEENS5_IJNS4_10UnderscoreESY_SY_EEEEENS4_13SM90_TMA_LOADENS4_14ComposedLayoutINS4_7SwizzleILi3ELi4ELi3EEENS4_18smem_ptr_flag_bitsILi16EEENSU_INS5_IJNSA_ILi8EEESH_EEENS5_IJSH_SC_EEEEEEEvNS4_8identityENS4_23SM90_TMA_LOAD_MULTICASTES1B_vS1C_EENS_8epilogue10collective18CollectiveEpilogueINS1F_22Sm90TmaWarpSpecializedILi4ELi2ELi16ELb1ELb0EEEJSI_NS5_IJSG_NSA_ILi32EEEEEESJ_SK_SJ_SK_NS1F_6fusion15FusionCallbacksIS1J_NS1M_17LinearCombinationISJ_fSJ_fLNS_15FloatRoundStyleE2EEESI_S1L_JEEES11_NS12_INS13_ILi2ELi4ELi3EEES16_NSU_INS5_IJS17_S1K_EEENS5_IJS1K_SC_EEEEEEENS4_17SM75_U32x4_LDSM_NENS4_14SM90_TMA_STOREES1W_NS4_17SM90_U32x4_STSM_NENS4_9Copy_AtomIJS1Z_SJ_EEEvEEEvvEEEEvNT_6ParamsE,"a",@progbits
	.sectionflags	@""
	.align	4
.nv.constant0._ZN7cutlass13device_kernelINS_4gemm6kernel13GemmUniversalIN4cute5tupleIJiiiiEEENS1_10collective13CollectiveMmaINS1_34MainloopSm90TmaGmmaWarpSpecializedILi6ENS5_IJNS4_1CILi2EEENSA_ILi1EEESC_EEENS1_35KernelTmaWarpSpecializedCooperativeEEENS5_IJNSA_ILi128EEESG_NSA_ILi64EEEEEENS_6half_tENS5_IJlSC_lEEESJ_SK_NS4_8TiledMMAINS4_8MMA_AtomIJNS4_4SM904GMMA26MMA_64x128x16_F32F16F16_SSILNSO_5MajorE0ELSQ_0ELNSO_7ScaleInE1ELSR_1EEEEEENS4_6LayoutISD_NS5_IJSC_NSA_ILi0EEESV_EEEEENS5_IJNS4_10UnderscoreESY_SY_EEEEENS4_13SM90_TMA_LOADENS4_14ComposedLayoutINS4_7SwizzleILi3ELi4ELi3EEENS4_18smem_ptr_flag_bitsILi16EEENSU_INS5_IJNSA_ILi8EEESH_EEENS5_IJSH_SC_EEEEEEEvNS4_8identityENS4_23SM90_TMA_LOAD_MULTICASTES1B_vS1C_EENS_8epilogue10collective18CollectiveEpilogueINS1F_22Sm90TmaWarpSpecializedILi4ELi2ELi16ELb1ELb0EEEJSI_NS5_IJSG_NSA_ILi32EEEEEESJ_SK_SJ_SK_NS1F_6fusion15FusionCallbacksIS1J_NS1M_17LinearCombinationISJ_fSJ_fLNS_15FloatRoundStyleE2EEESI_S1L_JEEES11_NS12_INS13_ILi2ELi4ELi3EEES16_NSU_INS5_IJS17_S1K_EEENS5_IJS1K_SC_EEEEEEENS4_17SM75_U32x4_LDSM_NENS4_14SM90_TMA_STOREES1W_NS4_17SM90_U32x4_STSM_NENS4_9Copy_AtomIJS1Z_SJ_EEEvEEEvvEEEEvNT_6ParamsE:
	.zero		2432


//--------------------- SYMBOLS --------------------------

	.type		.nv.reservedSmem.offset0,@object
	.size		.nv.reservedSmem.offset0,0x4
	.type		__assertfail,@function
